//
// Generated by NVIDIA NVVM Compiler
//
// Compiler Build ID: CL-36424714
// Cuda compilation tools, release 13.0, V13.0.88
// Based on NVVM 20.0.0
//

.version 9.0
.target sm_100
.address_size 64

	// .globl	aso_batch_f32
.extern .shared .align 16 .b8 smem[];
.extern .shared .align 16 .b8 smem_uc[];

.visible .entry aso_batch_f32(
	.param .u64 .ptr .align 1 aso_batch_f32_param_0,
	.param .u64 .ptr .align 1 aso_batch_f32_param_1,
	.param .u64 .ptr .align 1 aso_batch_f32_param_2,
	.param .u64 .ptr .align 1 aso_batch_f32_param_3,
	.param .u64 .ptr .align 1 aso_batch_f32_param_4,
	.param .u64 .ptr .align 1 aso_batch_f32_param_5,
	.param .u64 .ptr .align 1 aso_batch_f32_param_6,
	.param .u64 .ptr .align 1 aso_batch_f32_param_7,
	.param .u64 .ptr .align 1 aso_batch_f32_param_8,
	.param .u64 .ptr .align 1 aso_batch_f32_param_9,
	.param .u32 aso_batch_f32_param_10,
	.param .u32 aso_batch_f32_param_11,
	.param .u32 aso_batch_f32_param_12,
	.param .u32 aso_batch_f32_param_13,
	.param .u64 .ptr .align 1 aso_batch_f32_param_14,
	.param .u64 .ptr .align 1 aso_batch_f32_param_15
)
{
	.reg .pred 	%p<37>;
	.reg .b32 	%r<125>;
	.reg .b32 	%f<85>;
	.reg .b64 	%rd<66>;

	ld.param.u64 	%rd20, [aso_batch_f32_param_0];
	ld.param.u64 	%rd11, [aso_batch_f32_param_1];
	ld.param.u64 	%rd12, [aso_batch_f32_param_2];
	ld.param.u64 	%rd13, [aso_batch_f32_param_3];
	ld.param.u64 	%rd14, [aso_batch_f32_param_4];
	ld.param.u64 	%rd15, [aso_batch_f32_param_5];
	ld.param.u64 	%rd16, [aso_batch_f32_param_6];
	ld.param.u64 	%rd17, [aso_batch_f32_param_7];
	ld.param.u64 	%rd18, [aso_batch_f32_param_8];
	ld.param.u64 	%rd19, [aso_batch_f32_param_9];
	ld.param.u32 	%r62, [aso_batch_f32_param_10];
	ld.param.u32 	%r63, [aso_batch_f32_param_11];
	ld.param.u32 	%r64, [aso_batch_f32_param_12];
	ld.param.u32 	%r65, [aso_batch_f32_param_13];
	ld.param.u64 	%rd21, [aso_batch_f32_param_14];
	ld.param.u64 	%rd22, [aso_batch_f32_param_15];
	cvta.to.global.u64 	%rd1, %rd20;
	cvta.to.global.u64 	%rd2, %rd22;
	cvta.to.global.u64 	%rd3, %rd21;
	mov.u32 	%r1, %ctaid.x;
	setp.ge.s32 	%p1, %r1, %r65;
	@%p1 bra 	$L__BB0_43;
	cvta.to.global.u64 	%rd23, %rd14;
	mul.wide.u32 	%rd24, %r1, 4;
	add.s64 	%rd25, %rd23, %rd24;
	ld.global.nc.u32 	%r2, [%rd25];
	mul.lo.s32 	%r3, %r62, %r1;
	setp.gt.s32 	%p2, %r2, 0;
	setp.gt.s32 	%p3, %r63, -1;
	and.pred  	%p4, %p3, %p2;
	setp.lt.s32 	%p5, %r63, %r62;
	and.pred  	%p6, %p5, %p4;
	@%p6 bra 	$L__BB0_5;
	mov.u32 	%r108, %tid.x;
	setp.ge.s32 	%p7, %r108, %r62;
	@%p7 bra 	$L__BB0_43;
	mov.u32 	%r5, %ntid.x;
$L__BB0_4:
	add.s32 	%r66, %r108, %r3;
	mul.wide.s32 	%rd26, %r66, 4;
	add.s64 	%rd27, %rd3, %rd26;
	mov.b32 	%r67, 2143289344;
	st.global.u32 	[%rd27], %r67;
	add.s64 	%rd28, %rd2, %rd26;
	st.global.u32 	[%rd28], %r67;
	add.s32 	%r108, %r108, %r5;
	setp.lt.s32 	%p8, %r108, %r62;
	@%p8 bra 	$L__BB0_4;
	bra.uni 	$L__BB0_43;
$L__BB0_5:
	add.s32 	%r8, %r2, %r63;
	add.s32 	%r118, %r8, -1;
	setp.le.s32 	%p9, %r8, %r62;
	@%p9 bra 	$L__BB0_9;
	mov.u32 	%r109, %tid.x;
	setp.ge.s32 	%p35, %r109, %r62;
	@%p35 bra 	$L__BB0_43;
	mov.u32 	%r11, %ntid.x;
$L__BB0_8:
	add.s32 	%r106, %r109, %r3;
	mul.wide.s32 	%rd63, %r106, 4;
	add.s64 	%rd64, %rd3, %rd63;
	mov.b32 	%r107, 2143289344;
	st.global.u32 	[%rd64], %r107;
	add.s64 	%rd65, %rd2, %rd63;
	st.global.u32 	[%rd65], %r107;
	add.s32 	%r109, %r109, %r11;
	setp.lt.s32 	%p36, %r109, %r62;
	@%p36 bra 	$L__BB0_8;
	bra.uni 	$L__BB0_43;
$L__BB0_9:
	cvta.to.global.u64 	%rd29, %rd16;
	mul.wide.u32 	%rd30, %r2, 4;
	add.s64 	%rd31, %rd29, %rd30;
	ld.global.nc.u32 	%r14, [%rd31];
	setp.gt.s32 	%p10, %r14, -1;
	setp.lt.s32 	%p11, %r14, %r64;
	and.pred  	%p12, %p10, %p11;
	@%p12 bra 	$L__BB0_13;
	mov.u32 	%r110, %tid.x;
	setp.ge.u32 	%p33, %r110, %r62;
	@%p33 bra 	$L__BB0_43;
	mov.u32 	%r16, %ntid.x;
$L__BB0_12:
	add.s32 	%r104, %r110, %r3;
	mul.wide.s32 	%rd60, %r104, 4;
	add.s64 	%rd61, %rd3, %rd60;
	mov.b32 	%r105, 2143289344;
	st.global.u32 	[%rd61], %r105;
	add.s64 	%rd62, %rd2, %rd60;
	st.global.u32 	[%rd62], %r105;
	add.s32 	%r110, %r110, %r16;
	setp.lt.s32 	%p34, %r110, %r62;
	@%p34 bra 	$L__BB0_12;
	bra.uni 	$L__BB0_43;
$L__BB0_13:
	cvta.to.global.u64 	%rd32, %rd15;
	add.s64 	%rd34, %rd32, %rd24;
	ld.global.nc.u32 	%r68, [%rd34];
	mov.f32 	%f75, 0f3F000000;
	setp.eq.s32 	%p13, %r68, 0;
	mov.f32 	%f76, %f75;
	@%p13 bra 	$L__BB0_17;
	setp.ne.s32 	%p14, %r68, 2;
	@%p14 bra 	$L__BB0_16;
	mov.f32 	%f76, 0f00000000;
	mov.f32 	%f75, 0f3F800000;
	bra.uni 	$L__BB0_17;
$L__BB0_16:
	mov.f32 	%f76, 0f3F800000;
	mov.f32 	%f75, 0f00000000;
$L__BB0_17:
	mov.u32 	%r19, %tid.x;
	setp.ge.u32 	%p15, %r19, %r118;
	@%p15 bra 	$L__BB0_20;
	mov.u32 	%r20, %ntid.x;
	mov.u32 	%r111, %r19;
$L__BB0_19:
	add.s32 	%r69, %r111, %r3;
	mul.wide.s32 	%rd35, %r69, 4;
	add.s64 	%rd36, %rd3, %rd35;
	mov.b32 	%r70, 2143289344;
	st.global.u32 	[%rd36], %r70;
	add.s64 	%rd37, %rd2, %rd35;
	st.global.u32 	[%rd37], %r70;
	add.s32 	%r111, %r111, %r20;
	setp.lt.s32 	%p16, %r111, %r118;
	@%p16 bra 	$L__BB0_19;
$L__BB0_20:
	bar.sync 	0;
	setp.ne.s32 	%p17, %r19, 0;
	@%p17 bra 	$L__BB0_43;
	cvta.to.global.u64 	%rd38, %rd17;
	mul.wide.u32 	%rd39, %r14, 4;
	add.s64 	%rd40, %rd38, %rd39;
	ld.global.nc.u32 	%r23, [%rd40];
	and.b32  	%r24, %r2, 7;
	setp.lt.u32 	%p18, %r2, 8;
	mov.b32 	%r115, 0;
	@%p18 bra 	$L__BB0_24;
	and.b32  	%r115, %r2, 2147483640;
	neg.s32 	%r113, %r115;
	mov.u32 	%r73, smem;
	add.s32 	%r112, %r73, 16;
	shl.b32 	%r27, %r2, 2;
$L__BB0_23:
	.pragma "nounroll";
	add.s32 	%r74, %r112, %r27;
	mov.b32 	%r75, 0;
	st.shared.u32 	[%r74+-16], %r75;
	st.shared.u32 	[%r74+-12], %r75;
	st.shared.u32 	[%r74+-8], %r75;
	mov.f32 	%f37, 0f00000000;
	st.shared.v4.f32 	[%r112+-16], {%f37, %f37, %f37, %f37};
	st.shared.u32 	[%r74+-4], %r75;
	st.shared.u32 	[%r74], %r75;
	st.shared.u32 	[%r74+4], %r75;
	st.shared.u32 	[%r74+8], %r75;
	st.shared.v4.f32 	[%r112], {%f37, %f37, %f37, %f37};
	st.shared.u32 	[%r74+12], %r75;
	add.s32 	%r113, %r113, 8;
	add.s32 	%r112, %r112, 32;
	setp.ne.s32 	%p19, %r113, 0;
	@%p19 bra 	$L__BB0_23;
$L__BB0_24:
	shl.b32 	%r76, %r2, 2;
	mov.u32 	%r77, smem;
	add.s32 	%r33, %r77, %r76;
	setp.eq.s32 	%p20, %r24, 0;
	@%p20 bra 	$L__BB0_32;
	and.b32  	%r34, %r2, 3;
	setp.lt.u32 	%p21, %r24, 4;
	@%p21 bra 	$L__BB0_27;
	shl.b32 	%r78, %r115, 2;
	add.s32 	%r80, %r77, %r78;
	mov.b32 	%r81, 0;
	st.shared.u32 	[%r80], %r81;
	add.s32 	%r82, %r33, %r78;
	st.shared.u32 	[%r82], %r81;
	st.shared.u32 	[%r80+4], %r81;
	st.shared.u32 	[%r82+4], %r81;
	st.shared.u32 	[%r80+8], %r81;
	st.shared.u32 	[%r82+8], %r81;
	st.shared.u32 	[%r80+12], %r81;
	st.shared.u32 	[%r82+12], %r81;
	add.s32 	%r115, %r115, 4;
$L__BB0_27:
	setp.eq.s32 	%p22, %r34, 0;
	@%p22 bra 	$L__BB0_32;
	setp.eq.s32 	%p23, %r34, 1;
	@%p23 bra 	$L__BB0_30;
	shl.b32 	%r83, %r115, 2;
	add.s32 	%r85, %r77, %r83;
	mov.b32 	%r86, 0;
	st.shared.u32 	[%r85], %r86;
	add.s32 	%r87, %r33, %r83;
	st.shared.u32 	[%r87], %r86;
	st.shared.u32 	[%r85+4], %r86;
	st.shared.u32 	[%r87+4], %r86;
	add.s32 	%r115, %r115, 2;
$L__BB0_30:
	and.b32  	%r88, %r2, 1;
	setp.eq.b32 	%p24, %r88, 1;
	not.pred 	%p25, %p24;
	@%p25 bra 	$L__BB0_32;
	shl.b32 	%r89, %r115, 2;
	add.s32 	%r91, %r77, %r89;
	mov.b32 	%r92, 0;
	st.shared.u32 	[%r91], %r92;
	add.s32 	%r93, %r33, %r89;
	st.shared.u32 	[%r93], %r92;
$L__BB0_32:
	cvta.to.global.u64 	%rd41, %rd19;
	cvta.to.global.u64 	%rd42, %rd18;
	popc.b32 	%r39, %r2;
	sub.s32 	%r120, %r118, %r2;
	mov.b32 	%r95, -1;
	shl.b32 	%r96, %r95, %r14;
	add.s32 	%r121, %r96, %r8;
	add.s32 	%r97, %r8, %r3;
	add.s32 	%r119, %r97, -1;
	mul.wide.s32 	%rd43, %r23, 4;
	add.s64 	%rd44, %rd43, 4;
	add.s64 	%rd4, %rd42, %rd44;
	add.s64 	%rd5, %rd41, %rd44;
	sub.s32 	%r117, %r8, %r62;
	add.s64 	%rd6, %rd41, %rd43;
	add.s64 	%rd7, %rd42, %rd43;
	cvta.to.global.u64 	%rd8, %rd11;
	cvta.to.global.u64 	%rd9, %rd12;
	cvta.to.global.u64 	%rd10, %rd13;
	mov.f32 	%f77, 0f00000000;
	mov.b32 	%r122, 0;
	mov.u32 	%r123, %r122;
	mov.f32 	%f78, %f77;
	mov.f32 	%f79, %f77;
	mov.f32 	%f80, %f77;
$L__BB0_33:
	mul.wide.s32 	%rd45, %r118, 4;
	add.s64 	%rd46, %rd10, %rd45;
	add.s64 	%rd47, %rd9, %rd45;
	add.s64 	%rd48, %rd8, %rd45;
	add.s64 	%rd49, %rd1, %rd45;
	ld.global.nc.f32 	%f7, [%rd49];
	ld.global.nc.f32 	%f8, [%rd48];
	ld.global.nc.f32 	%f9, [%rd47];
	ld.global.nc.f32 	%f10, [%rd46];
	sub.f32 	%f11, %f8, %f9;
	setp.eq.f32 	%p26, %f11, 0f00000000;
	mov.f32 	%f81, 0f42480000;
	@%p26 bra 	$L__BB0_35;
	mov.f32 	%f40, 0f3F800000;
	div.approx.f32 	%f41, %f40, %f11;
	mul.f32 	%f81, %f41, 0f42480000;
$L__BB0_35:
	mul.wide.s32 	%rd50, %r120, 4;
	mul.wide.s32 	%rd51, %r121, 4;
	sub.f32 	%f43, %f10, %f9;
	sub.f32 	%f44, %f8, %f7;
	add.f32 	%f45, %f44, %f43;
	fma.rn.f32 	%f14, %f45, %f81, 0f00000000;
	sub.f32 	%f46, %f8, %f10;
	sub.f32 	%f47, %f7, %f9;
	add.f32 	%f48, %f47, %f46;
	fma.rn.f32 	%f15, %f48, %f81, 0f00000000;
	add.s64 	%rd52, %rd4, %rd50;
	ld.global.nc.f32 	%f49, [%rd52];
	add.s64 	%rd53, %rd7, %rd51;
	ld.global.nc.f32 	%f50, [%rd53];
	max.f32 	%f16, %f49, %f50;
	add.s64 	%rd54, %rd5, %rd50;
	ld.global.nc.f32 	%f51, [%rd54];
	add.s64 	%rd55, %rd6, %rd51;
	ld.global.nc.f32 	%f52, [%rd55];
	min.f32 	%f17, %f51, %f52;
	add.s64 	%rd56, %rd1, %rd50;
	ld.global.nc.f32 	%f18, [%rd56+4];
	sub.f32 	%f19, %f16, %f17;
	setp.eq.f32 	%p27, %f19, 0f00000000;
	mov.f32 	%f82, 0f42480000;
	@%p27 bra 	$L__BB0_37;
	mov.f32 	%f53, 0f3F800000;
	div.approx.f32 	%f54, %f53, %f19;
	mul.f32 	%f82, %f54, 0f42480000;
$L__BB0_37:
	sub.f32 	%f56, %f10, %f17;
	sub.f32 	%f57, %f16, %f18;
	add.f32 	%f58, %f56, %f57;
	fma.rn.f32 	%f59, %f58, %f82, 0f00000000;
	sub.f32 	%f60, %f16, %f10;
	sub.f32 	%f61, %f18, %f17;
	add.f32 	%f62, %f60, %f61;
	fma.rn.f32 	%f63, %f62, %f82, 0f00000000;
	mul.f32 	%f64, %f75, %f59;
	fma.rn.f32 	%f22, %f76, %f14, %f64;
	mul.f32 	%f65, %f75, %f63;
	fma.rn.f32 	%f23, %f76, %f15, %f65;
	setp.ne.s32 	%p28, %r122, %r2;
	shl.b32 	%r98, %r123, 2;
	mov.u32 	%r99, smem;
	add.s32 	%r51, %r99, %r98;
	add.s32 	%r52, %r33, %r98;
	mov.f32 	%f83, 0f00000000;
	mov.f32 	%f84, %f83;
	@%p28 bra 	$L__BB0_39;
	ld.shared.f32 	%f83, [%r51];
	ld.shared.f32 	%f84, [%r52];
$L__BB0_39:
	setp.gt.u32 	%p29, %r39, 1;
	sub.f32 	%f66, %f22, %f83;
	sub.f32 	%f67, %f66, %f79;
	add.f32 	%f28, %f80, %f67;
	sub.f32 	%f68, %f28, %f80;
	sub.f32 	%f79, %f68, %f67;
	sub.f32 	%f69, %f23, %f84;
	sub.f32 	%f70, %f69, %f77;
	add.f32 	%f30, %f78, %f70;
	sub.f32 	%f71, %f30, %f78;
	sub.f32 	%f77, %f71, %f70;
	st.shared.f32 	[%r51], %f22;
	st.shared.f32 	[%r52], %f23;
	@%p29 bra 	$L__BB0_41;
	add.s32 	%r100, %r123, 1;
	add.s32 	%r101, %r2, -1;
	and.b32  	%r123, %r100, %r101;
	bra.uni 	$L__BB0_42;
$L__BB0_41:
	add.s32 	%r102, %r123, 1;
	setp.eq.s32 	%p30, %r102, %r2;
	selp.b32 	%r123, 0, %r102, %p30;
$L__BB0_42:
	mul.wide.s32 	%rd57, %r119, 4;
	setp.lt.s32 	%p31, %r122, %r2;
	selp.u32 	%r103, 1, 0, %p31;
	add.s32 	%r122, %r122, %r103;
	cvt.rn.f32.u32 	%f72, %r122;
	div.approx.f32 	%f73, %f28, %f72;
	add.s64 	%rd58, %rd3, %rd57;
	st.global.f32 	[%rd58], %f73;
	div.approx.f32 	%f74, %f30, %f72;
	add.s64 	%rd59, %rd2, %rd57;
	st.global.f32 	[%rd59], %f74;
	add.s32 	%r121, %r121, 1;
	add.s32 	%r119, %r119, 1;
	add.s32 	%r118, %r118, 1;
	add.s32 	%r117, %r117, 1;
	add.s32 	%r120, %r120, 1;
	setp.ne.s32 	%p32, %r117, 1;
	mov.f32 	%f78, %f30;
	mov.f32 	%f80, %f28;
	@%p32 bra 	$L__BB0_33;
$L__BB0_43:
	ret;

}
	// .globl	aso_many_series_one_param_f32
.visible .entry aso_many_series_one_param_f32(
	.param .u64 .ptr .align 1 aso_many_series_one_param_f32_param_0,
	.param .u64 .ptr .align 1 aso_many_series_one_param_f32_param_1,
	.param .u64 .ptr .align 1 aso_many_series_one_param_f32_param_2,
	.param .u64 .ptr .align 1 aso_many_series_one_param_f32_param_3,
	.param .u64 .ptr .align 1 aso_many_series_one_param_f32_param_4,
	.param .u32 aso_many_series_one_param_f32_param_5,
	.param .u32 aso_many_series_one_param_f32_param_6,
	.param .u32 aso_many_series_one_param_f32_param_7,
	.param .u32 aso_many_series_one_param_f32_param_8,
	.param .u64 .ptr .align 1 aso_many_series_one_param_f32_param_9,
	.param .u64 .ptr .align 1 aso_many_series_one_param_f32_param_10
)
{
	.reg .pred 	%p<64>;
	.reg .b32 	%r<271>;
	.reg .b32 	%f<90>;
	.reg .b64 	%rd<48>;

	ld.param.u64 	%rd8, [aso_many_series_one_param_f32_param_0];
	ld.param.u64 	%rd9, [aso_many_series_one_param_f32_param_1];
	ld.param.u64 	%rd10, [aso_many_series_one_param_f32_param_2];
	ld.param.u64 	%rd7, [aso_many_series_one_param_f32_param_4];
	ld.param.u32 	%r120, [aso_many_series_one_param_f32_param_5];
	ld.param.u32 	%r121, [aso_many_series_one_param_f32_param_6];
	ld.param.u32 	%r122, [aso_many_series_one_param_f32_param_7];
	ld.param.u32 	%r123, [aso_many_series_one_param_f32_param_8];
	ld.param.u64 	%rd11, [aso_many_series_one_param_f32_param_9];
	ld.param.u64 	%rd12, [aso_many_series_one_param_f32_param_10];
	cvta.to.global.u64 	%rd1, %rd12;
	cvta.to.global.u64 	%rd2, %rd11;
	cvta.to.global.u64 	%rd3, %rd10;
	cvta.to.global.u64 	%rd4, %rd9;
	cvta.to.global.u64 	%rd5, %rd8;
	mov.u32 	%r1, %ctaid.x;
	setp.ge.s32 	%p1, %r1, %r120;
	@%p1 bra 	$L__BB1_87;
	setp.gt.s32 	%p2, %r122, 0;
	@%p2 bra 	$L__BB1_5;
	mov.u32 	%r218, %tid.x;
	setp.ge.s32 	%p62, %r218, %r121;
	@%p62 bra 	$L__BB1_87;
	mov.u32 	%r3, %ntid.x;
$L__BB1_4:
	mad.lo.s32 	%r216, %r218, %r120, %r1;
	mul.wide.s32 	%rd44, %r216, 4;
	add.s64 	%rd45, %rd2, %rd44;
	mov.b32 	%r217, 2143289344;
	st.global.u32 	[%rd45], %r217;
	add.s64 	%rd46, %rd1, %rd44;
	st.global.u32 	[%rd46], %r217;
	add.s32 	%r218, %r218, %r3;
	setp.lt.s32 	%p63, %r218, %r121;
	@%p63 bra 	$L__BB1_4;
	bra.uni 	$L__BB1_87;
$L__BB1_5:
	cvta.to.global.u64 	%rd13, %rd7;
	mul.wide.u32 	%rd14, %r1, 4;
	add.s64 	%rd15, %rd13, %rd14;
	ld.global.nc.u32 	%r227, [%rd15];
	setp.gt.s32 	%p3, %r227, -1;
	setp.lt.s32 	%p4, %r227, %r121;
	and.pred  	%p5, %p3, %p4;
	@%p5 bra 	$L__BB1_9;
	mov.u32 	%r219, %tid.x;
	setp.ge.s32 	%p60, %r219, %r121;
	@%p60 bra 	$L__BB1_87;
	mov.u32 	%r8, %ntid.x;
$L__BB1_8:
	mad.lo.s32 	%r214, %r219, %r120, %r1;
	mul.wide.s32 	%rd41, %r214, 4;
	add.s64 	%rd42, %rd2, %rd41;
	mov.b32 	%r215, 2143289344;
	st.global.u32 	[%rd42], %r215;
	add.s64 	%rd43, %rd1, %rd41;
	st.global.u32 	[%rd43], %r215;
	add.s32 	%r219, %r219, %r8;
	setp.lt.s32 	%p61, %r219, %r121;
	@%p61 bra 	$L__BB1_8;
	bra.uni 	$L__BB1_87;
$L__BB1_9:
	add.s32 	%r124, %r227, %r122;
	add.s32 	%r11, %r124, -1;
	setp.le.s32 	%p6, %r124, %r121;
	@%p6 bra 	$L__BB1_13;
	mov.u32 	%r220, %tid.x;
	setp.ge.s32 	%p58, %r220, %r121;
	@%p58 bra 	$L__BB1_87;
	mov.u32 	%r13, %ntid.x;
$L__BB1_12:
	mad.lo.s32 	%r212, %r220, %r120, %r1;
	mul.wide.s32 	%rd38, %r212, 4;
	add.s64 	%rd39, %rd2, %rd38;
	mov.b32 	%r213, 2143289344;
	st.global.u32 	[%rd39], %r213;
	add.s64 	%rd40, %rd1, %rd38;
	st.global.u32 	[%rd40], %r213;
	add.s32 	%r220, %r220, %r13;
	setp.lt.s32 	%p59, %r220, %r121;
	@%p59 bra 	$L__BB1_12;
	bra.uni 	$L__BB1_87;
$L__BB1_13:
	mov.u32 	%r16, %tid.x;
	setp.ge.u32 	%p7, %r16, %r11;
	@%p7 bra 	$L__BB1_16;
	mov.u32 	%r17, %ntid.x;
	mov.u32 	%r221, %r16;
$L__BB1_15:
	mad.lo.s32 	%r125, %r221, %r120, %r1;
	mul.wide.s32 	%rd16, %r125, 4;
	add.s64 	%rd17, %rd2, %rd16;
	mov.b32 	%r126, 2143289344;
	st.global.u32 	[%rd17], %r126;
	add.s64 	%rd18, %rd1, %rd16;
	st.global.u32 	[%rd18], %r126;
	add.s32 	%r221, %r221, %r17;
	setp.lt.s32 	%p8, %r221, %r11;
	@%p8 bra 	$L__BB1_15;
$L__BB1_16:
	bar.sync 	0;
	setp.ne.s32 	%p9, %r16, 0;
	@%p9 bra 	$L__BB1_87;
	mov.f32 	%f76, 0f3F000000;
	setp.eq.s32 	%p10, %r123, 0;
	mov.f32 	%f77, %f76;
	@%p10 bra 	$L__BB1_21;
	setp.ne.s32 	%p11, %r123, 2;
	@%p11 bra 	$L__BB1_20;
	mov.f32 	%f77, 0f00000000;
	mov.f32 	%f76, 0f3F800000;
	bra.uni 	$L__BB1_21;
$L__BB1_20:
	mov.f32 	%f77, 0f3F800000;
	mov.f32 	%f76, 0f00000000;
$L__BB1_21:
	and.b32  	%r20, %r122, 7;
	setp.lt.u32 	%p12, %r122, 8;
	mov.b32 	%r225, 0;
	@%p12 bra 	$L__BB1_24;
	and.b32  	%r225, %r122, 2147483640;
	neg.s32 	%r223, %r225;
	shl.b32 	%r129, %r122, 2;
	add.s32 	%r23, %r129, 16;
	shl.b32 	%r130, %r122, 3;
	add.s32 	%r24, %r130, 16;
	mad.lo.s32 	%r25, %r122, 12, 28;
	mov.u32 	%r222, smem_uc;
$L__BB1_23:
	.pragma "nounroll";
	mov.b32 	%r131, 0;
	st.shared.u32 	[%r222], %r131;
	add.s32 	%r132, %r222, %r23;
	st.shared.u32 	[%r132+-16], %r131;
	add.s32 	%r133, %r222, %r24;
	st.shared.u32 	[%r133+-16], %r131;
	add.s32 	%r134, %r222, %r25;
	st.shared.u32 	[%r134+-28], %r131;
	st.shared.u32 	[%r222+4], %r131;
	st.shared.u32 	[%r132+-12], %r131;
	st.shared.u32 	[%r133+-12], %r131;
	st.shared.u32 	[%r134+-24], %r131;
	st.shared.u32 	[%r222+8], %r131;
	st.shared.u32 	[%r132+-8], %r131;
	st.shared.u32 	[%r133+-8], %r131;
	st.shared.u32 	[%r134+-20], %r131;
	st.shared.u32 	[%r222+12], %r131;
	st.shared.u32 	[%r132+-4], %r131;
	st.shared.u32 	[%r133+-4], %r131;
	st.shared.u32 	[%r134+-16], %r131;
	st.shared.u32 	[%r222+16], %r131;
	st.shared.u32 	[%r132], %r131;
	st.shared.u32 	[%r133], %r131;
	st.shared.u32 	[%r134+-12], %r131;
	st.shared.u32 	[%r222+20], %r131;
	st.shared.u32 	[%r132+4], %r131;
	st.shared.u32 	[%r133+4], %r131;
	st.shared.u32 	[%r134+-8], %r131;
	st.shared.u32 	[%r222+24], %r131;
	st.shared.u32 	[%r132+8], %r131;
	st.shared.u32 	[%r133+8], %r131;
	st.shared.u32 	[%r134+-4], %r131;
	st.shared.u32 	[%r222+28], %r131;
	st.shared.u32 	[%r132+12], %r131;
	st.shared.u32 	[%r133+12], %r131;
	st.shared.u32 	[%r134], %r131;
	add.s32 	%r223, %r223, 8;
	add.s32 	%r222, %r222, 32;
	setp.ne.s32 	%p13, %r223, 0;
	@%p13 bra 	$L__BB1_23;
$L__BB1_24:
	shl.b32 	%r135, %r122, 2;
	mov.u32 	%r136, smem_uc;
	add.s32 	%r31, %r136, %r135;
	add.s32 	%r32, %r31, %r135;
	add.s32 	%r33, %r32, %r135;
	setp.eq.s32 	%p14, %r20, 0;
	@%p14 bra 	$L__BB1_32;
	and.b32  	%r34, %r122, 3;
	setp.lt.u32 	%p15, %r20, 4;
	@%p15 bra 	$L__BB1_27;
	shl.b32 	%r137, %r225, 2;
	add.s32 	%r139, %r136, %r137;
	mov.b32 	%r140, 0;
	st.shared.u32 	[%r139], %r140;
	add.s32 	%r141, %r31, %r137;
	st.shared.u32 	[%r141], %r140;
	add.s32 	%r142, %r32, %r137;
	st.shared.u32 	[%r142], %r140;
	add.s32 	%r143, %r33, %r137;
	st.shared.u32 	[%r143], %r140;
	st.shared.u32 	[%r139+4], %r140;
	st.shared.u32 	[%r141+4], %r140;
	st.shared.u32 	[%r142+4], %r140;
	st.shared.u32 	[%r143+4], %r140;
	st.shared.u32 	[%r139+8], %r140;
	st.shared.u32 	[%r141+8], %r140;
	st.shared.u32 	[%r142+8], %r140;
	st.shared.u32 	[%r143+8], %r140;
	st.shared.u32 	[%r139+12], %r140;
	st.shared.u32 	[%r141+12], %r140;
	st.shared.u32 	[%r142+12], %r140;
	st.shared.u32 	[%r143+12], %r140;
	add.s32 	%r225, %r225, 4;
$L__BB1_27:
	setp.eq.s32 	%p16, %r34, 0;
	@%p16 bra 	$L__BB1_32;
	setp.eq.s32 	%p17, %r34, 1;
	@%p17 bra 	$L__BB1_30;
	shl.b32 	%r144, %r225, 2;
	add.s32 	%r146, %r136, %r144;
	mov.b32 	%r147, 0;
	st.shared.u32 	[%r146], %r147;
	add.s32 	%r148, %r31, %r144;
	st.shared.u32 	[%r148], %r147;
	add.s32 	%r149, %r32, %r144;
	st.shared.u32 	[%r149], %r147;
	add.s32 	%r150, %r33, %r144;
	st.shared.u32 	[%r150], %r147;
	st.shared.u32 	[%r146+4], %r147;
	st.shared.u32 	[%r148+4], %r147;
	st.shared.u32 	[%r149+4], %r147;
	st.shared.u32 	[%r150+4], %r147;
	add.s32 	%r225, %r225, 2;
$L__BB1_30:
	and.b32  	%r151, %r122, 1;
	setp.eq.b32 	%p18, %r151, 1;
	not.pred 	%p19, %p18;
	@%p19 bra 	$L__BB1_32;
	shl.b32 	%r152, %r225, 2;
	add.s32 	%r154, %r136, %r152;
	mov.b32 	%r155, 0;
	st.shared.u32 	[%r154], %r155;
	add.s32 	%r156, %r31, %r152;
	st.shared.u32 	[%r156], %r155;
	add.s32 	%r157, %r32, %r152;
	st.shared.u32 	[%r157], %r155;
	add.s32 	%r158, %r33, %r152;
	st.shared.u32 	[%r158], %r155;
$L__BB1_32:
	popc.b32 	%r39, %r122;
	add.s32 	%r40, %r122, -1;
	mad.lo.s32 	%r229, %r227, %r120, %r1;
	mul.lo.s32 	%r160, %r40, %r120;
	sub.s32 	%r228, %r229, %r160;
	mov.f32 	%f89, 0f00000000;
	mov.b32 	%r252, 0;
	mov.u32 	%r249, %r252;
	mov.u32 	%r262, %r252;
	mov.u32 	%r244, %r252;
	mov.u32 	%r241, %r252;
	mov.u32 	%r257, %r252;
	mov.u32 	%r266, %r252;
	mov.u32 	%r237, %r252;
	mov.f32 	%f88, %f89;
	mov.f32 	%f87, %f89;
	mov.f32 	%f86, %f89;
$L__BB1_33:
	ld.param.u64 	%rd47, [aso_many_series_one_param_f32_param_3];
	mul.wide.u32 	%rd19, %r229, 4;
	add.s64 	%rd20, %rd5, %rd19;
	ld.global.nc.f32 	%f7, [%rd20];
	add.s64 	%rd21, %rd4, %rd19;
	ld.global.nc.f32 	%f8, [%rd21];
	add.s64 	%rd22, %rd3, %rd19;
	ld.global.nc.f32 	%f9, [%rd22];
	cvta.to.global.u64 	%rd23, %rd47;
	add.s64 	%rd24, %rd23, %rd19;
	ld.global.nc.f32 	%f10, [%rd24];
	setp.lt.s32 	%p20, %r244, 1;
	@%p20 bra 	$L__BB1_40;
	mov.u32 	%r238, %r244;
$L__BB1_35:
	setp.gt.u32 	%p21, %r39, 1;
	@%p21 bra 	$L__BB1_37;
	add.s32 	%r161, %r241, -1;
	and.b32  	%r240, %r161, %r40;
	bra.uni 	$L__BB1_38;
$L__BB1_37:
	setp.eq.s32 	%p22, %r241, 0;
	add.s32 	%r162, %r241, -1;
	selp.b32 	%r240, %r40, %r162, %p22;
$L__BB1_38:
	shl.b32 	%r163, %r240, 2;
	add.s32 	%r164, %r32, %r163;
	ld.shared.u32 	%r165, [%r164];
	mad.lo.s32 	%r166, %r165, %r120, %r1;
	mul.wide.s32 	%rd25, %r166, 4;
	add.s64 	%rd26, %rd3, %rd25;
	ld.global.nc.f32 	%f42, [%rd26];
	setp.gtu.f32 	%p23, %f9, %f42;
	mov.u32 	%r244, %r238;
	@%p23 bra 	$L__BB1_40;
	add.s32 	%r59, %r238, -1;
	setp.gt.s32 	%p24, %r238, 1;
	mov.b32 	%r244, 0;
	mov.u32 	%r238, %r59;
	mov.u32 	%r241, %r240;
	@%p24 bra 	$L__BB1_35;
$L__BB1_40:
	setp.ne.s32 	%p25, %r244, %r122;
	@%p25 bra 	$L__BB1_44;
	setp.gt.u32 	%p26, %r39, 1;
	@%p26 bra 	$L__BB1_43;
	add.s32 	%r168, %r257, 1;
	and.b32  	%r257, %r168, %r40;
	mov.u32 	%r244, %r40;
	bra.uni 	$L__BB1_44;
$L__BB1_43:
	add.s32 	%r169, %r257, 1;
	setp.eq.s32 	%p27, %r169, %r122;
	selp.b32 	%r257, 0, %r169, %p27;
	mov.u32 	%r244, %r40;
$L__BB1_44:
	setp.gt.u32 	%p28, %r39, 1;
	shl.b32 	%r170, %r241, 2;
	add.s32 	%r171, %r32, %r170;
	st.shared.u32 	[%r171], %r227;
	@%p28 bra 	$L__BB1_46;
	add.s32 	%r172, %r241, 1;
	and.b32  	%r241, %r172, %r40;
	bra.uni 	$L__BB1_47;
$L__BB1_46:
	add.s32 	%r173, %r241, 1;
	setp.eq.s32 	%p29, %r173, %r122;
	selp.b32 	%r241, 0, %r173, %p29;
$L__BB1_47:
	add.s32 	%r258, %r244, 1;
	setp.lt.s32 	%p30, %r252, 1;
	@%p30 bra 	$L__BB1_54;
	mov.u32 	%r246, %r252;
$L__BB1_49:
	@%p28 bra 	$L__BB1_51;
	add.s32 	%r174, %r249, -1;
	and.b32  	%r248, %r174, %r40;
	bra.uni 	$L__BB1_52;
$L__BB1_51:
	setp.eq.s32 	%p32, %r249, 0;
	add.s32 	%r175, %r249, -1;
	selp.b32 	%r248, %r40, %r175, %p32;
$L__BB1_52:
	shl.b32 	%r176, %r248, 2;
	add.s32 	%r177, %r33, %r176;
	ld.shared.u32 	%r178, [%r177];
	mad.lo.s32 	%r179, %r178, %r120, %r1;
	mul.wide.s32 	%rd27, %r179, 4;
	add.s64 	%rd28, %rd4, %rd27;
	ld.global.nc.f32 	%f43, [%rd28];
	setp.ltu.f32 	%p33, %f8, %f43;
	mov.u32 	%r252, %r246;
	@%p33 bra 	$L__BB1_54;
	add.s32 	%r75, %r246, -1;
	setp.gt.s32 	%p34, %r246, 1;
	mov.b32 	%r252, 0;
	mov.u32 	%r246, %r75;
	mov.u32 	%r249, %r248;
	@%p34 bra 	$L__BB1_49;
$L__BB1_54:
	setp.ne.s32 	%p35, %r252, %r122;
	@%p35 bra 	$L__BB1_58;
	@%p28 bra 	$L__BB1_57;
	add.s32 	%r181, %r262, 1;
	and.b32  	%r262, %r181, %r40;
	mov.u32 	%r252, %r40;
	bra.uni 	$L__BB1_58;
$L__BB1_57:
	add.s32 	%r182, %r262, 1;
	setp.eq.s32 	%p37, %r182, %r122;
	selp.b32 	%r262, 0, %r182, %p37;
	mov.u32 	%r252, %r40;
$L__BB1_58:
	shl.b32 	%r183, %r249, 2;
	add.s32 	%r184, %r33, %r183;
	st.shared.u32 	[%r184], %r227;
	@%p28 bra 	$L__BB1_60;
	add.s32 	%r185, %r249, 1;
	and.b32  	%r249, %r185, %r40;
	bra.uni 	$L__BB1_61;
$L__BB1_60:
	add.s32 	%r186, %r249, 1;
	setp.eq.s32 	%p39, %r186, %r122;
	selp.b32 	%r249, 0, %r186, %p39;
$L__BB1_61:
	add.s32 	%r263, %r252, 1;
	setp.lt.s32 	%p40, %r227, %r11;
	@%p40 bra 	$L__BB1_86;
	sub.s32 	%r86, %r227, %r122;
	setp.lt.s32 	%p41, %r244, 0;
	@%p41 bra 	$L__BB1_69;
	min.s32 	%r187, %r258, 1;
	add.s32 	%r87, %r187, -1;
	mov.u32 	%r254, %r258;
$L__BB1_64:
	shl.b32 	%r188, %r257, 2;
	add.s32 	%r189, %r32, %r188;
	ld.shared.u32 	%r190, [%r189];
	setp.gt.s32 	%p42, %r190, %r86;
	mov.u32 	%r258, %r254;
	@%p42 bra 	$L__BB1_69;
	@%p28 bra 	$L__BB1_67;
	add.s32 	%r191, %r257, 1;
	and.b32  	%r257, %r191, %r40;
	bra.uni 	$L__BB1_68;
$L__BB1_67:
	add.s32 	%r192, %r257, 1;
	setp.eq.s32 	%p44, %r192, %r122;
	selp.b32 	%r257, 0, %r192, %p44;
$L__BB1_68:
	add.s32 	%r93, %r254, -1;
	setp.gt.s32 	%p45, %r254, 1;
	mov.u32 	%r254, %r93;
	mov.u32 	%r258, %r87;
	@%p45 bra 	$L__BB1_64;
$L__BB1_69:
	setp.lt.s32 	%p46, %r252, 0;
	@%p46 bra 	$L__BB1_76;
	min.s32 	%r193, %r263, 1;
	add.s32 	%r96, %r193, -1;
	mov.u32 	%r259, %r263;
$L__BB1_71:
	shl.b32 	%r194, %r262, 2;
	add.s32 	%r195, %r33, %r194;
	ld.shared.u32 	%r196, [%r195];
	setp.gt.s32 	%p47, %r196, %r86;
	mov.u32 	%r263, %r259;
	@%p47 bra 	$L__BB1_76;
	@%p28 bra 	$L__BB1_74;
	add.s32 	%r197, %r262, 1;
	and.b32  	%r262, %r197, %r40;
	bra.uni 	$L__BB1_75;
$L__BB1_74:
	add.s32 	%r198, %r262, 1;
	setp.eq.s32 	%p49, %r198, %r122;
	selp.b32 	%r262, 0, %r198, %p49;
$L__BB1_75:
	add.s32 	%r102, %r259, -1;
	setp.gt.s32 	%p50, %r259, 1;
	mov.u32 	%r259, %r102;
	mov.u32 	%r263, %r96;
	@%p50 bra 	$L__BB1_71;
$L__BB1_76:
	shl.b32 	%r199, %r257, 2;
	add.s32 	%r200, %r32, %r199;
	ld.shared.u32 	%r201, [%r200];
	mad.lo.s32 	%r202, %r201, %r120, %r1;
	mul.wide.s32 	%rd29, %r202, 4;
	add.s64 	%rd30, %rd3, %rd29;
	ld.global.nc.f32 	%f11, [%rd30];
	shl.b32 	%r203, %r262, 2;
	add.s32 	%r204, %r33, %r203;
	ld.shared.u32 	%r205, [%r204];
	mad.lo.s32 	%r206, %r205, %r120, %r1;
	mul.wide.s32 	%rd31, %r206, 4;
	add.s64 	%rd32, %rd4, %rd31;
	ld.global.nc.f32 	%f12, [%rd32];
	mul.wide.s32 	%rd33, %r228, 4;
	add.s64 	%rd34, %rd5, %rd33;
	ld.global.nc.f32 	%f13, [%rd34];
	sub.f32 	%f14, %f8, %f9;
	setp.eq.f32 	%p51, %f14, 0f00000000;
	mov.f32 	%f82, 0f42480000;
	@%p51 bra 	$L__BB1_78;
	mov.f32 	%f45, 0f3F800000;
	div.approx.f32 	%f46, %f45, %f14;
	mul.f32 	%f82, %f46, 0f42480000;
$L__BB1_78:
	sub.f32 	%f48, %f10, %f9;
	sub.f32 	%f49, %f8, %f7;
	add.f32 	%f50, %f49, %f48;
	fma.rn.f32 	%f17, %f50, %f82, 0f00000000;
	sub.f32 	%f51, %f8, %f10;
	sub.f32 	%f52, %f7, %f9;
	add.f32 	%f53, %f52, %f51;
	fma.rn.f32 	%f18, %f53, %f82, 0f00000000;
	sub.f32 	%f19, %f12, %f11;
	setp.eq.f32 	%p52, %f19, 0f00000000;
	mov.f32 	%f83, 0f42480000;
	@%p52 bra 	$L__BB1_80;
	mov.f32 	%f54, 0f3F800000;
	div.approx.f32 	%f55, %f54, %f19;
	mul.f32 	%f83, %f55, 0f42480000;
$L__BB1_80:
	sub.f32 	%f57, %f10, %f11;
	sub.f32 	%f58, %f12, %f13;
	add.f32 	%f59, %f57, %f58;
	fma.rn.f32 	%f60, %f59, %f83, 0f00000000;
	sub.f32 	%f61, %f12, %f10;
	sub.f32 	%f62, %f13, %f11;
	add.f32 	%f63, %f61, %f62;
	fma.rn.f32 	%f64, %f63, %f83, 0f00000000;
	mul.f32 	%f65, %f76, %f60;
	fma.rn.f32 	%f22, %f77, %f17, %f65;
	mul.f32 	%f66, %f76, %f64;
	fma.rn.f32 	%f23, %f77, %f18, %f66;
	setp.ne.s32 	%p53, %r266, %r122;
	shl.b32 	%r207, %r237, 2;
	mov.u32 	%r208, smem_uc;
	add.s32 	%r105, %r208, %r207;
	add.s32 	%r106, %r31, %r207;
	mov.f32 	%f84, 0f00000000;
	mov.f32 	%f85, %f84;
	@%p53 bra 	$L__BB1_82;
	ld.shared.f32 	%f84, [%r105];
	ld.shared.f32 	%f85, [%r106];
$L__BB1_82:
	sub.f32 	%f67, %f22, %f84;
	sub.f32 	%f68, %f67, %f87;
	add.f32 	%f28, %f86, %f68;
	sub.f32 	%f69, %f28, %f86;
	sub.f32 	%f87, %f69, %f68;
	sub.f32 	%f70, %f23, %f85;
	sub.f32 	%f71, %f70, %f89;
	add.f32 	%f30, %f88, %f71;
	sub.f32 	%f72, %f30, %f88;
	sub.f32 	%f89, %f72, %f71;
	st.shared.f32 	[%r105], %f22;
	st.shared.f32 	[%r106], %f23;
	@%p28 bra 	$L__BB1_84;
	add.s32 	%r209, %r237, 1;
	and.b32  	%r237, %r209, %r40;
	bra.uni 	$L__BB1_85;
$L__BB1_84:
	add.s32 	%r210, %r237, 1;
	setp.eq.s32 	%p55, %r210, %r122;
	selp.b32 	%r237, 0, %r210, %p55;
$L__BB1_85:
	setp.lt.s32 	%p56, %r266, %r122;
	selp.u32 	%r211, 1, 0, %p56;
	add.s32 	%r266, %r266, %r211;
	cvt.rn.f32.s32 	%f73, %r266;
	div.approx.f32 	%f74, %f28, %f73;
	mul.wide.u32 	%rd35, %r229, 4;
	add.s64 	%rd36, %rd2, %rd35;
	st.global.f32 	[%rd36], %f74;
	div.approx.f32 	%f75, %f30, %f73;
	add.s64 	%rd37, %rd1, %rd35;
	st.global.f32 	[%rd37], %f75;
	mov.f32 	%f86, %f28;
	mov.f32 	%f88, %f30;
$L__BB1_86:
	add.s32 	%r227, %r227, 1;
	add.s32 	%r229, %r229, %r120;
	add.s32 	%r228, %r228, %r120;
	setp.ne.s32 	%p57, %r227, %r121;
	mov.u32 	%r252, %r263;
	mov.u32 	%r244, %r258;
	@%p57 bra 	$L__BB1_33;
$L__BB1_87:
	ret;

}


// ===== COMPILED SASS (sm_100) =====

	.target	sm_100

	.elftype	@"ET_EXEC"


//--------------------- .note.nv.tkinfo           --------------------------
	.section	.note.nv.tkinfo,"",@"SHT_NOTE"
	.sectionflags	@"SHF_NOTE_NV_TKINFO"
	.tkinfo
        /*0018*/ 	.word	0x00000002
        /*0030*/ 	.string	""
        /*0030*/ 	.string	"ptxas"
        /*0030*/ 	.string	"Cuda compilation tools, release 13.0, V13.0.88"
        /*0030*/ 	.string	"Build cuda_13.0.r13.0/compiler.36424714_0"
        /*0030*/ 	.string	"-arch sm_100 -m 64 "



//--------------------- .note.nv.cuinfo           --------------------------
	.section	.note.nv.cuinfo,"",@"SHT_NOTE"
	.sectionflags	@"SHF_NOTE_NV_CUINFO"
        /*0018*/ 	.short	0x0002
        /*001a*/ 	.short	0x0064
        /*001c*/ 	.short	0x0082
	.zero		2


//--------------------- .nv.info                  --------------------------
	.section	.nv.info,"",@"SHT_CUDA_INFO"
	.align	4


	//----- nvinfo : EIATTR_REGCOUNT
	.align		4
        /*0000*/ 	.byte	0x04, 0x2f
        /*0002*/ 	.short	(.L_1 - .L_0)
	.align		4
.L_0:
        /*0004*/ 	.word	index@(aso_batch_f32)
        /*0008*/ 	.word	0x0000001f


	//----- nvinfo : EIATTR_FRAME_SIZE
	.align		4
.L_1:
        /*000c*/ 	.byte	0x04, 0x11
        /*000e*/ 	.short	(.L_3 - .L_2)
	.align		4
.L_2:
        /*0010*/ 	.word	index@(aso_batch_f32)
        /*0014*/ 	.word	0x00000000


	//----- nvinfo : EIATTR_REGCOUNT
	.align		4
.L_3:
        /*0018*/ 	.byte	0x04, 0x2f
        /*001a*/ 	.short	(.L_5 - .L_4)
	.align		4
.L_4:
        /*001c*/ 	.word	index@(aso_many_series_one_param_f32)
        /*0020*/ 	.word	0x0000001e


	//----- nvinfo : EIATTR_FRAME_SIZE
	.align		4
.L_5:
        /*0024*/ 	.byte	0x04, 0x11
        /*0026*/ 	.short	(.L_7 - .L_6)
	.align		4
.L_6:
        /*0028*/ 	.word	index@(aso_many_series_one_param_f32)
        /*002c*/ 	.word	0x00000000


	//----- nvinfo : EIATTR_MIN_STACK_SIZE
	.align		4
.L_7:
        /*0030*/ 	.byte	0x04, 0x12
        /*0032*/ 	.short	(.L_9 - .L_8)
	.align		4
.L_8:
        /*0034*/ 	.word	index@(aso_many_series_one_param_f32)
        /*0038*/ 	.word	0x00000000


	//----- nvinfo : EIATTR_MIN_STACK_SIZE
	.align		4
.L_9:
        /*003c*/ 	.byte	0x04, 0x12
        /*003e*/ 	.short	(.L_11 - .L_10)
	.align		4
.L_10:
        /*0040*/ 	.word	index@(aso_batch_f32)
        /*0044*/ 	.word	0x00000000
.L_11:


//--------------------- .nv.compat                --------------------------
	.section	.nv.compat,"",@"SHT_CUDA_COMPAT_INFO"
	.align	4
        /*0000*/ 	.byte	0x02, 0x09, 0x00, 0x00, 0x02, 0x02, 0x01, 0x00, 0x02, 0x05, 0x05, 0x00, 0x03, 0x07, 0x01, 0x01
        /*0010*/ 	.byte	0x02, 0x03, 0x00, 0x00, 0x02, 0x06, 0x01, 0x00, 0x04, 0x0b, 0x08, 0x00, 0x01, 0x00, 0x00, 0x00
        /*0020*/ 	.byte	0x00, 0x00, 0x00, 0x00


//--------------------- .nv.info.aso_many_series_one_param_f32 --------------------------
	.section	.nv.info.aso_many_series_one_param_f32,"",@"SHT_CUDA_INFO"
	.sectionflags	@""
	.align	4


	//----- nvinfo : EIATTR_CUDA_API_VERSION
	.align		4
        /*0000*/ 	.byte	0x04, 0x37
        /*0002*/ 	.short	(.L_13 - .L_12)
.L_12:
        /*0004*/ 	.word	0x00000082


	//----- nvinfo : EIATTR_KPARAM_INFO
	.align		4
.L_13:
        /*0008*/ 	.byte	0x04, 0x17
        /*000a*/ 	.short	(.L_15 - .L_14)
.L_14:
        /*000c*/ 	.word	0x00000000
        /*0010*/ 	.short	0x000a
        /*0012*/ 	.short	0x0040
        /*0014*/ 	.byte	0x00, 0xf5, 0x21, 0x00


	//----- nvinfo : EIATTR_KPARAM_INFO
	.align		4
.L_15:
        /*0018*/ 	.byte	0x04, 0x17
        /*001a*/ 	.short	(.L_17 - .L_16)
.L_16:
        /*001c*/ 	.word	0x00000000
        /*0020*/ 	.short	0x0009
        /*0022*/ 	.short	0x0038
        /*0024*/ 	.byte	0x00, 0xf5, 0x21, 0x00


	//----- nvinfo : EIATTR_KPARAM_INFO
	.align		4
.L_17:
        /*0028*/ 	.byte	0x04, 0x17
        /*002a*/ 	.short	(.L_19 - .L_18)
.L_18:
        /*002c*/ 	.word	0x00000000
        /*0030*/ 	.short	0x0008
        /*0032*/ 	.short	0x0034
        /*0034*/ 	.byte	0x00, 0xf0, 0x11, 0x00


	//----- nvinfo : EIATTR_KPARAM_INFO
	.align		4
.L_19:
        /*0038*/ 	.byte	0x04, 0x17
        /*003a*/ 	.short	(.L_21 - .L_20)
.L_20:
        /*003c*/ 	.word	0x00000000
        /*0040*/ 	.short	0x0007
        /*0042*/ 	.short	0x0030
        /*0044*/ 	.byte	0x00, 0xf0, 0x11, 0x00


	//----- nvinfo : EIATTR_KPARAM_INFO
	.align		4
.L_21:
        /*0048*/ 	.byte	0x04, 0x17
        /*004a*/ 	.short	(.L_23 - .L_22)
.L_22:
        /*004c*/ 	.word	0x00000000
        /*0050*/ 	.short	0x0006
        /*0052*/ 	.short	0x002c
        /*0054*/ 	.byte	0x00, 0xf0, 0x11, 0x00


	//----- nvinfo : EIATTR_KPARAM_INFO
	.align		4
.L_23:
        /*0058*/ 	.byte	0x04, 0x17
        /*005a*/ 	.short	(.L_25 - .L_24)
.L_24:
        /*005c*/ 	.word	0x00000000
        /*0060*/ 	.short	0x0005
        /*0062*/ 	.short	0x0028
        /*0064*/ 	.byte	0x00, 0xf0, 0x11, 0x00


	//----- nvinfo : EIATTR_KPARAM_INFO
	.align		4
.L_25:
        /*0068*/ 	.byte	0x04, 0x17
        /*006a*/ 	.short	(.L_27 - .L_26)
.L_26:
        /*006c*/ 	.word	0x00000000
        /*0070*/ 	.short	0x0004
        /*0072*/ 	.short	0x0020
        /*0074*/ 	.byte	0x00, 0xf5, 0x21, 0x00


	//----- nvinfo : EIATTR_KPARAM_INFO
	.align		4
.L_27:
        /*0078*/ 	.byte	0x04, 0x17
        /*007a*/ 	.short	(.L_29 - .L_28)
.L_28:
        /*007c*/ 	.word	0x00000000
        /*0080*/ 	.short	0x0003
        /*0082*/ 	.short	0x0018
        /*0084*/ 	.byte	0x00, 0xf5, 0x21, 0x00


	//----- nvinfo : EIATTR_KPARAM_INFO
	.align		4
.L_29:
        /*0088*/ 	.byte	0x04, 0x17
        /*008a*/ 	.short	(.L_31 - .L_30)
.L_30:
        /*008c*/ 	.word	0x00000000
        /*0090*/ 	.short	0x0002
        /*0092*/ 	.short	0x0010
        /*0094*/ 	.byte	0x00, 0xf5, 0x21, 0x00


	//----- nvinfo : EIATTR_KPARAM_INFO
	.align		4
.L_31:
        /*0098*/ 	.byte	0x04, 0x17
        /*009a*/ 	.short	(.L_33 - .L_32)
.L_32:
        /*009c*/ 	.word	0x00000000
        /*00a0*/ 	.short	0x0001
        /*00a2*/ 	.short	0x0008
        /*00a4*/ 	.byte	0x00, 0xf5, 0x21, 0x00


	//----- nvinfo : EIATTR_KPARAM_INFO
	.align		4
.L_33:
        /*00a8*/ 	.byte	0x04, 0x17
        /*00aa*/ 	.short	(.L_35 - .L_34)
.L_34:
        /*00ac*/ 	.word	0x00000000
        /*00b0*/ 	.short	0x0000
        /*00b2*/ 	.short	0x0000
        /*00b4*/ 	.byte	0x00, 0xf5, 0x21, 0x00


	//----- nvinfo : EIATTR_SPARSE_MMA_MASK
	.align		4
.L_35:
        /*00b8*/ 	.byte	0x03, 0x50
        /*00ba*/ 	.short	0x0000


	//----- nvinfo : EIATTR_MAXREG_COUNT
	.align		4
        /*00bc*/ 	.byte	0x03, 0x1b
        /*00be*/ 	.short	0x00ff


	//----- nvinfo : EIATTR_NUM_BARRIERS
	.align		4
        /*00c0*/ 	.byte	0x02, 0x4c
        /*00c2*/ 	.byte	0x01
	.zero		1


	//----- nvinfo : EIATTR_MERCURY_ISA_VERSION
	.align		4
        /*00c4*/ 	.byte	0x03, 0x5f
        /*00c6*/ 	.short	0x0101


	//----- nvinfo : EIATTR_VRC_CTA_INIT_COUNT
	.align		4
        /*00c8*/ 	.byte	0x02, 0x4a
	.zero		1
	.zero		1


	//----- nvinfo : EIATTR_EXIT_INSTR_OFFSETS
	.align		4
        /*00cc*/ 	.byte	0x04, 0x1c
        /*00ce*/ 	.short	(.L_37 - .L_36)


	//   ....[0]....
.L_36:
        /*00d0*/ 	.word	0x00000040


	//   ....[1]....
        /*00d4*/ 	.word	0x000000c0


	//   ....[2]....
        /*00d8*/ 	.word	0x00000190


	//   ....[3]....
        /*00dc*/ 	.word	0x00000230


	//   ....[4]....
        /*00e0*/ 	.word	0x00000300


	//   ....[5]....
        /*00e4*/ 	.word	0x00000370


	//   ....[6]....
        /*00e8*/ 	.word	0x00000440


	//   ....[7]....
        /*00ec*/ 	.word	0x00000580


	//   ....[8]....
        /*00f0*/ 	.word	0x00001db0


	//----- nvinfo : EIATTR_CRS_STACK_SIZE
	.align		4
.L_37:
        /*00f4*/ 	.byte	0x04, 0x1e
        /*00f6*/ 	.short	(.L_39 - .L_38)
.L_38:
        /*00f8*/ 	.word	0x00000000


	//----- nvinfo : EIATTR_CBANK_PARAM_SIZE
	.align		4
.L_39:
        /*00fc*/ 	.byte	0x03, 0x19
        /*00fe*/ 	.short	0x0048


	//----- nvinfo : EIATTR_PARAM_CBANK
	.align		4
        /*0100*/ 	.byte	0x04, 0x0a
        /*0102*/ 	.short	(.L_41 - .L_40)
	.align		4
.L_40:
        /*0104*/ 	.word	index@(.nv.constant0.aso_many_series_one_param_f32)
        /*0108*/ 	.short	0x0380
        /*010a*/ 	.short	0x0048


	//----- nvinfo : EIATTR_SW_WAR
	.align		4
.L_41:
        /*010c*/ 	.byte	0x04, 0x36
        /*010e*/ 	.short	(.L_43 - .L_42)
.L_42:
        /*0110*/ 	.word	0x00000008
.L_43:


//--------------------- .nv.info.aso_batch_f32    --------------------------
	.section	.nv.info.aso_batch_f32,"",@"SHT_CUDA_INFO"
	.sectionflags	@""
	.align	4


	//----- nvinfo : EIATTR_CUDA_API_VERSION
	.align		4
        /*0000*/ 	.byte	0x04, 0x37
        /*0002*/ 	.short	(.L_45 - .L_44)
.L_44:
        /*0004*/ 	.word	0x00000082


	//----- nvinfo : EIATTR_KPARAM_INFO
	.align		4
.L_45:
        /*0008*/ 	.byte	0x04, 0x17
        /*000a*/ 	.short	(.L_47 - .L_46)
.L_46:
        /*000c*/ 	.word	0x00000000
        /*0010*/ 	.short	0x000f
        /*0012*/ 	.short	0x0068
        /*0014*/ 	.byte	0x00, 0xf5, 0x21, 0x00


	//----- nvinfo : EIATTR_KPARAM_INFO
	.align		4
.L_47:
        /*0018*/ 	.byte	0x04, 0x17
        /*001a*/ 	.short	(.L_49 - .L_48)
.L_48:
        /*001c*/ 	.word	0x00000000
        /*0020*/ 	.short	0x000e
        /*0022*/ 	.short	0x0060
        /*0024*/ 	.byte	0x00, 0xf5, 0x21, 0x00


	//----- nvinfo : EIATTR_KPARAM_INFO
	.align		4
.L_49:
        /*0028*/ 	.byte	0x04, 0x17
        /*002a*/ 	.short	(.L_51 - .L_50)
.L_50:
        /*002c*/ 	.word	0x00000000
        /*0030*/ 	.short	0x000d
        /*0032*/ 	.short	0x005c
        /*0034*/ 	.byte	0x00, 0xf0, 0x11, 0x00


	//----- nvinfo : EIATTR_KPARAM_INFO
	.align		4
.L_51:
        /*0038*/ 	.byte	0x04, 0x17
        /*003a*/ 	.short	(.L_53 - .L_52)
.L_52:
        /*003c*/ 	.word	0x00000000
        /*0040*/ 	.short	0x000c
        /*0042*/ 	.short	0x0058
        /*0044*/ 	.byte	0x00, 0xf0, 0x11, 0x00


	//----- nvinfo : EIATTR_KPARAM_INFO
	.align		4
.L_53:
        /*0048*/ 	.byte	0x04, 0x17
        /*004a*/ 	.short	(.L_55 - .L_54)
.L_54:
        /*004c*/ 	.word	0x00000000
        /*0050*/ 	.short	0x000b
        /*0052*/ 	.short	0x0054
        /*0054*/ 	.byte	0x00, 0xf0, 0x11, 0x00


	//----- nvinfo : EIATTR_KPARAM_INFO
	.align		4
.L_55:
        /*0058*/ 	.byte	0x04, 0x17
        /*005a*/ 	.short	(.L_57 - .L_56)
.L_56:
        /*005c*/ 	.word	0x00000000
        /*0060*/ 	.short	0x000a
        /*0062*/ 	.short	0x0050
        /*0064*/ 	.byte	0x00, 0xf0, 0x11, 0x00


	//----- nvinfo : EIATTR_KPARAM_INFO
	.align		4
.L_57:
        /*0068*/ 	.byte	0x04, 0x17
        /*006a*/ 	.short	(.L_59 - .L_58)
.L_58:
        /*006c*/ 	.word	0x00000000
        /*0070*/ 	.short	0x0009
        /*0072*/ 	.short	0x0048
        /*0074*/ 	.byte	0x00, 0xf5, 0x21, 0x00


	//----- nvinfo : EIATTR_KPARAM_INFO
	.align		4
.L_59:
        /*0078*/ 	.byte	0x04, 0x17
        /*007a*/ 	.short	(.L_61 - .L_60)
.L_60:
        /*007c*/ 	.word	0x00000000
        /*0080*/ 	.short	0x0008
        /*0082*/ 	.short	0x0040
        /*0084*/ 	.byte	0x00, 0xf5, 0x21, 0x00


	//----- nvinfo : EIATTR_KPARAM_INFO
	.align		4
.L_61:
        /*0088*/ 	.byte	0x04, 0x17
        /*008a*/ 	.short	(.L_63 - .L_62)
.L_62:
        /*008c*/ 	.word	0x00000000
        /*0090*/ 	.short	0x0007
        /*0092*/ 	.short	0x0038
        /*0094*/ 	.byte	0x00, 0xf5, 0x21, 0x00


	//----- nvinfo : EIATTR_KPARAM_INFO
	.align		4
.L_63:
        /*0098*/ 	.byte	0x04, 0x17
        /*009a*/ 	.short	(.L_65 - .L_64)
.L_64:
        /*009c*/ 	.word	0x00000000
        /*00a0*/ 	.short	0x0006
        /*00a2*/ 	.short	0x0030
        /*00a4*/ 	.byte	0x00, 0xf5, 0x21, 0x00


	//----- nvinfo : EIATTR_KPARAM_INFO
	.align		4
.L_65:
        /*00a8*/ 	.byte	0x04, 0x17
        /*00aa*/ 	.short	(.L_67 - .L_66)
.L_66:
        /*00ac*/ 	.word	0x00000000
        /*00b0*/ 	.short	0x0005
        /*00b2*/ 	.short	0x0028
        /*00b4*/ 	.byte	0x00, 0xf5, 0x21, 0x00


	//----- nvinfo : EIATTR_KPARAM_INFO
	.align		4
.L_67:
        /*00b8*/ 	.byte	0x04, 0x17
        /*00ba*/ 	.short	(.L_69 - .L_68)
.L_68:
        /*00bc*/ 	.word	0x00000000
        /*00c0*/ 	.short	0x0004
        /*00c2*/ 	.short	0x0020
        /*00c4*/ 	.byte	0x00, 0xf5, 0x21, 0x00


	//----- nvinfo : EIATTR_KPARAM_INFO
	.align		4
.L_69:
        /*00c8*/ 	.byte	0x04, 0x17
        /*00ca*/ 	.short	(.L_71 - .L_70)
.L_70:
        /*00cc*/ 	.word	0x00000000
        /*00d0*/ 	.short	0x0003
        /*00d2*/ 	.short	0x0018
        /*00d4*/ 	.byte	0x00, 0xf5, 0x21, 0x00


	//----- nvinfo : EIATTR_KPARAM_INFO
	.align		4
.L_71:
        /*00d8*/ 	.byte	0x04, 0x17
        /*00da*/ 	.short	(.L_73 - .L_72)
.L_72:
        /*00dc*/ 	.word	0x00000000
        /*00e0*/ 	.short	0x0002
        /*00e2*/ 	.short	0x0010
        /*00e4*/ 	.byte	0x00, 0xf5, 0x21, 0x00


	//----- nvinfo : EIATTR_KPARAM_INFO
	.align		4
.L_73:
        /*00e8*/ 	.byte	0x04, 0x17
        /*00ea*/ 	.short	(.L_75 - .L_74)
.L_74:
        /*00ec*/ 	.word	0x00000000
        /*00f0*/ 	.short	0x0001
        /*00f2*/ 	.short	0x0008
        /*00f4*/ 	.byte	0x00, 0xf5, 0x21, 0x00


	//----- nvinfo : EIATTR_KPARAM_INFO
	.align		4
.L_75:
        /*00f8*/ 	.byte	0x04, 0x17
        /*00fa*/ 	.short	(.L_77 - .L_76)
.L_76:
        /*00fc*/ 	.word	0x00000000
        /*0100*/ 	.short	0x0000
        /*0102*/ 	.short	0x0000
        /*0104*/ 	.byte	0x00, 0xf5, 0x21, 0x00


	//----- nvinfo : EIATTR_SPARSE_MMA_MASK
	.align		4
.L_77:
        /*0108*/ 	.byte	0x03, 0x50
        /*010a*/ 	.short	0x0000


	//----- nvinfo : EIATTR_MAXREG_COUNT
	.align		4
        /*010c*/ 	.byte	0x03, 0x1b
        /*010e*/ 	.short	0x00ff


	//----- nvinfo : EIATTR_NUM_BARRIERS
	.align		4
        /*0110*/ 	.byte	0x02, 0x4c
        /*0112*/ 	.byte	0x01
	.zero		1


	//----- nvinfo : EIATTR_MERCURY_ISA_VERSION
	.align		4
        /*0114*/ 	.byte	0x03, 0x5f
        /*0116*/ 	.short	0x0101


	//----- nvinfo : EIATTR_VRC_CTA_INIT_COUNT
	.align		4
        /*0118*/ 	.byte	0x02, 0x4a
	.zero		1
	.zero		1


	//----- nvinfo : EIATTR_EXIT_INSTR_OFFSETS
	.align		4
        /*011c*/ 	.byte	0x04, 0x1c
        /*011e*/ 	.short	(.L_79 - .L_78)


	//   ....[0]....
.L_78:
        /*0120*/ 	.word	0x00000050


	//   ....[1]....
        /*0124*/ 	.word	0x00000160


	//   ....[2]....
        /*0128*/ 	.word	0x00000230


	//   ....[3]....
        /*012c*/ 	.word	0x000002a0


	//   ....[4]....
        /*0130*/ 	.word	0x00000370


	//   ....[5]....
        /*0134*/ 	.word	0x00000460


	//   ....[6]....
        /*0138*/ 	.word	0x00000530


	//   ....[7]....
        /*013c*/ 	.word	0x00000750


	//   ....[8]....
        /*0140*/ 	.word	0x00001640


	//----- nvinfo : EIATTR_CRS_STACK_SIZE
	.align		4
.L_79:
        /*0144*/ 	.byte	0x04, 0x1e
        /*0146*/ 	.short	(.L_81 - .L_80)
.L_80:
        /*0148*/ 	.word	0x00000000


	//----- nvinfo : EIATTR_CBANK_PARAM_SIZE
	.align		4
.L_81:
        /*014c*/ 	.byte	0x03, 0x19
        /*014e*/ 	.short	0x0070


	//----- nvinfo : EIATTR_PARAM_CBANK
	.align		4
        /*0150*/ 	.byte	0x04, 0x0a
        /*0152*/ 	.short	(.L_83 - .L_82)
	.align		4
.L_82:
        /*0154*/ 	.word	index@(.nv.constant0.aso_batch_f32)
        /*0158*/ 	.short	0x0380
        /*015a*/ 	.short	0x0070


	//----- nvinfo : EIATTR_SW_WAR
	.align		4
.L_83:
        /*015c*/ 	.byte	0x04, 0x36
        /*015e*/ 	.short	(.L_85 - .L_84)
.L_84:
        /*0160*/ 	.word	0x00000008
.L_85:


//--------------------- .nv.callgraph             --------------------------
	.section	.nv.callgraph,"",@"SHT_CUDA_CALLGRAPH"
	.align	4
	.sectionentsize	8
	.align		4
        /*0000*/ 	.word	0x00000000
	.align		4
        /*0004*/ 	.word	0xffffffff
	.align		4
        /*0008*/ 	.word	0x00000000
	.align		4
        /*000c*/ 	.word	0xfffffffe
	.align		4
        /*0010*/ 	.word	0x00000000
	.align		4
        /*0014*/ 	.word	0xfffffffd
	.align		4
        /*0018*/ 	.word	0x00000000
	.align		4
        /*001c*/ 	.word	0xfffffffc


//--------------------- .text.aso_many_series_one_param_f32 --------------------------
	.section	.text.aso_many_series_one_param_f32,"ax",@progbits
	.align	128
        .global         aso_many_series_one_param_f32
        .type           aso_many_series_one_param_f32,@function
        .size           aso_many_series_one_param_f32,(.L_x_46 - aso_many_series_one_param_f32)
        .other          aso_many_series_one_param_f32,@"STO_CUDA_ENTRY STV_DEFAULT"
aso_many_series_one_param_f32:
.text.aso_many_series_one_param_f32:
[----:B------:R-:W-:Y:S01]  /*0000*/  LDC R1, c[0x0][0x37c] ;  /* 0x0000df00ff017b82 */ /* 0x000fe20000000800 */
[----:B------:R-:W0:Y:S01]  /*0010*/  S2R R20, SR_CTAID.X ;  /* 0x0000000000147919 */ /* 0x000e220000002500 */
[----:B------:R-:W0:Y:S02]  /*0020*/  LDCU UR13, c[0x0][0x3a8] ;  /* 0x00007500ff0d77ac */ /* 0x000e240008000800 */
[----:B0-----:R-:W-:-:S13]  /*0030*/  ISETP.GE.AND P0, PT, R20, UR13, PT ;  /* 0x0000000d14007c0c */ /* 0x001fda000bf06270 */
[----:B------:R-:W-:Y:S05]  /*0040*/  @P0 EXIT ;  /* 0x000000000000094d */ /* 0x000fea0003800000 */
[----:B------:R-:W0:Y:S01]  /*0050*/  LDCU UR12, c[0x0][0x3b0] ;  /* 0x00007600ff0c77ac */ /* 0x000e220008000800 */
[----:B------:R-:W1:Y:S01]  /*0060*/  LDCU.64 UR16, c[0x0][0x358] ;  /* 0x00006b00ff1077ac */ /* 0x000e620008000a00 */
[----:B0-----:R-:W-:-:S09]  /*0070*/  UISETP.GT.AND UP0, UPT, UR12, URZ, UPT ;  /* 0x000000ff0c00728c */ /* 0x001fd2000bf04270 */
[----:B-1----:R-:W-:Y:S05]  /*0080*/  BRA.U UP0, `(.L_x_0) ;  /* 0x0000000100447547 */ /* 0x002fea000b800000 */
[----:B------:R-:W0:Y:S01]  /*0090*/  S2R R11, SR_TID.X ;  /* 0x00000000000b7919 */ /* 0x000e220000002100 */
[----:B------:R-:W0:Y:S02]  /*00a0*/  LDCU UR5, c[0x0][0x3ac] ;  /* 0x00007580ff0577ac */ /* 0x000e240008000800 */
[----:B0-----:R-:W-:-:S13]  /*00b0*/  ISETP.GE.AND P0, PT, R11, UR5, PT ;  /* 0x000000050b007c0c */ /* 0x001fda000bf06270 */
[----:B------:R-:W-:Y:S05]  /*00c0*/  @P0 EXIT ;  /* 0x000000000000094d */ /* 0x000fea0003800000 */
[----:B------:R-:W0:Y:S01]  /*00d0*/  LDC.64 R6, c[0x0][0x3b8] ;  /* 0x0000ee00ff067b82 */ /* 0x000e220000000a00 */
[----:B------:R-:W-:Y:S01]  /*00e0*/  MOV R13, 0x7fc00000 ;  /* 0x7fc00000000d7802 */ /* 0x000fe20000000f00 */
[----:B------:R-:W1:Y:S06]  /*00f0*/  LDCU UR4, c[0x0][0x360] ;  /* 0x00006c00ff0477ac */ /* 0x000e6c0008000800 */
[----:B------:R-:W2:Y:S02]  /*0100*/  LDC.64 R8, c[0x0][0x3c0] ;  /* 0x0000f000ff087b82 */ /* 0x000ea40000000a00 */
.L_x_1:
[C---:B---3--:R-:W-:Y:S01]  /*0110*/  IMAD R5, R11.reuse, UR13, R20 ;  /* 0x0000000d0b057c24 */ /* 0x048fe2000f8e0214 */
[----:B-1----:R-:W-:-:S03]  /*0120*/  IADD3 R11, PT, PT, R11, UR4, RZ ;  /* 0x000000040b0b7c10 */ /* 0x002fc6000fffe0ff */
[----:B0-----:R-:W-:Y:S01]  /*0130*/  IMAD.WIDE R2, R5, 0x4, R6 ;  /* 0x0000000405027825 */ /* 0x001fe200078e0206 */
[----:B------:R-:W-:-:S03]  /*0140*/  ISETP.GE.AND P0, PT, R11, UR5, PT ;  /* 0x000000050b007c0c */ /* 0x000fc6000bf06270 */
[----:B--2---:R-:W-:Y:S01]  /*0150*/  IMAD.WIDE R4, R5, 0x4, R8 ;  /* 0x0000000405047825 */ /* 0x004fe200078e0208 */
[----:B------:R3:W-:Y:S04]  /*0160*/  STG.E desc[UR16][R2.64], R13 ;  /* 0x0000000d02007986 */ /* 0x0007e8000c101910 */
[----:B------:R3:W-:Y:S05]  /*0170*/  STG.E desc[UR16][R4.64], R13 ;  /* 0x0000000d04007986 */ /* 0x0007ea000c101910 */
[----:B------:R-:W-:Y:S05]  /*0180*/  @!P0 BRA `(.L_x_1) ;  /* 0xfffffffc00e08947 */ /* 0x000fea000383ffff */
[----:B------:R-:W-:Y:S05]  /*0190*/  EXIT ;  /* 0x000000000000794d */ /* 0x000fea0003800000 */
.L_x_0:
[----:B------:R-:W0:Y:S01]  /*01a0*/  LDC.64 R2, c[0x0][0x3a0] ;  /* 0x0000e800ff027b82 */ /* 0x000e220000000a00 */
[----:B------:R-:W1:Y:S01]  /*01b0*/  LDCU UR5, c[0x0][0x3ac] ;  /* 0x00007580ff0577ac */ /* 0x000e620008000800 */
[----:B0-----:R-:W-:-:S05]  /*01c0*/  IMAD.WIDE.U32 R2, R20, 0x4, R2 ;  /* 0x0000000414027825 */ /* 0x001fca00078e0002 */
[----:B------:R-:W1:Y:S02]  /*01d0*/  LDG.E.CONSTANT R19, desc[UR16][R2.64] ;  /* 0x0000001002137981 */ /* 0x000e64000c1e9900 */
[C---:B-1----:R-:W-:Y:S02]  /*01e0*/  ISETP.GE.AND P0, PT, R19.reuse, UR5, PT ;  /* 0x0000000513007c0c */ /* 0x042fe4000bf06270 */
[----:B------:R-:W-:-:S13]  /*01f0*/  ISETP.GT.AND P1, PT, R19, -0x1, PT ;  /* 0xffffffff1300780c */ /* 0x000fda0003f24270 */
[----:B------:R-:W-:Y:S05]  /*0200*/  @!P0 BRA P1, `(.L_x_2) ;  /* 0x0000000000408947 */ /* 0x000fea0000800000 */
[----:B------:R-:W0:Y:S02]  /*0210*/  S2R R11, SR_TID.X ;  /* 0x00000000000b7919 */ /* 0x000e240000002100 */
[----:B0-----:R-:W-:-:S13]  /*0220*/  ISETP.GE.AND P0, PT, R11, UR5, PT ;  /* 0x000000050b007c0c */ /* 0x001fda000bf06270 */
[----:B------:R-:W-:Y:S05]  /*0230*/  @P0 EXIT ;  /* 0x000000000000094d */ /* 0x000fea0003800000 */
[----:B------:R-:W0:Y:S01]  /*0240*/  LDC.64 R6, c[0x0][0x3b8] ;  /* 0x0000ee00ff067b82 */ /* 0x000e220000000a00 */
[----:B------:R-:W-:Y:S01]  /*0250*/  MOV R13, 0x7fc00000 ;  /* 0x7fc00000000d7802 */ /* 0x000fe20000000f00 */
[----:B------:R-:W1:Y:S06]  /*0260*/  LDCU UR4, c[0x0][0x360] ;  /* 0x00006c00ff0477ac */ /* 0x000e6c0008000800 */
[----:B------:R-:W2:Y:S02]  /*0270*/  LDC.64 R8, c[0x0][0x3c0] ;  /* 0x0000f000ff087b82 */ /* 0x000ea40000000a00 */
.L_x_3:
        /* <DEDUP_REMOVED lines=9> */
.L_x_2:
[----:B------:R-:W-:-:S04]  /*0310*/  IADD3 R18, PT, PT, R19, UR12, RZ ;  /* 0x0000000c13127c10 */ /* 0x000fc8000fffe0ff */
[C---:B------:R-:W-:Y:S02]  /*0320*/  ISETP.GT.AND P0, PT, R18.reuse, UR5, PT ;  /* 0x0000000512007c0c */ /* 0x040fe4000bf04270 */
[----:B------:R-:W-:-:S11]  /*0330*/  IADD3 R18, PT, PT, R18, -0x1, RZ ;  /* 0xffffffff12127810 */ /* 0x000fd60007ffe0ff */
[----:B------:R-:W-:Y:S05]  /*0340*/  @!P0 BRA `(.L_x_4) ;  /* 0x0000000000408947 */ /* 0x000fea0003800000 */
[----:B------:R-:W0:Y:S02]  /*0350*/  S2R R11, SR_TID.X ;  /* 0x00000000000b7919 */ /* 0x000e240000002100 */
[----:B0-----:R-:W-:-:S13]  /*0360*/  ISETP.GE.AND P0, PT, R11, UR5, PT ;  /* 0x000000050b007c0c */ /* 0x001fda000bf06270 */
[----:B------:R-:W-:Y:S05]  /*0370*/  @P0 EXIT ;  /* 0x000000000000094d */ /* 0x000fea0003800000 */
[----:B------:R-:W0:Y:S01]  /*0380*/  LDC.64 R6, c[0x0][0x3b8] ;  /* 0x0000ee00ff067b82 */ /* 0x000e220000000a00 */
[----:B------:R-:W-:Y:S01]  /*0390*/  MOV R13, 0x7fc00000 ;  /* 0x7fc00000000d7802 */ /* 0x000fe20000000f00 */
[----:B------:R-:W1:Y:S06]  /*03a0*/  LDCU UR4, c[0x0][0x360] ;  /* 0x00006c00ff0477ac */ /* 0x000e6c0008000800 */
[----:B------:R-:W2:Y:S02]  /*03b0*/  LDC.64 R8, c[0x0][0x3c0] ;  /* 0x0000f000ff087b82 */ /* 0x000ea40000000a00 */
.L_x_5:
        /* <DEDUP_REMOVED lines=9> */
.L_x_4:
[----:B------:R-:W0:Y:S01]  /*0450*/  S2R R11, SR_TID.X ;  /* 0x00000000000b7919 */ /* 0x000e220000002100 */
[----:B------:R-:W-:Y:S01]  /*0460*/  BSSY.RECONVERGENT B0, `(.L_x_6) ;  /* 0x0000010000007945 */ /* 0x000fe20003800200 */
[C---:B0-----:R-:W-:Y:S02]  /*0470*/  ISETP.GE.U32.AND P0, PT, R11.reuse, R18, PT ;  /* 0x000000120b00720c */ /* 0x041fe40003f06070 */
[----:B------:R-:W-:-:S11]  /*0480*/  ISETP.NE.AND P1, PT, R11, RZ, PT ;  /* 0x000000ff0b00720c */ /* 0x000fd60003f25270 */
[----:B------:R-:W-:Y:S05]  /*0490*/  @P0 BRA `(.L_x_7) ;  /* 0x0000000000300947 */ /* 0x000fea0003800000 */
[----:B------:R-:W0:Y:S01]  /*04a0*/  LDC R0, c[0x0][0x360] ;  /* 0x0000d800ff007b82 */ /* 0x000e220000000800 */
[----:B------:R-:W-:-:S07]  /*04b0*/  MOV R13, 0x7fc00000 ;  /* 0x7fc00000000d7802 */ /* 0x000fce0000000f00 */
[----:B------:R-:W1:Y:S08]  /*04c0*/  LDC.64 R6, c[0x0][0x3b8] ;  /* 0x0000ee00ff067b82 */ /* 0x000e700000000a00 */
[----:B------:R-:W2:Y:S02]  /*04d0*/  LDC.64 R8, c[0x0][0x3c0] ;  /* 0x0000f000ff087b82 */ /* 0x000ea40000000a00 */
.L_x_8:
[----:B---3--:R-:W-:Y:S01]  /*04e0*/  IMAD R5, R11, UR13, R20 ;  /* 0x0000000d0b057c24 */ /* 0x008fe2000f8e0214 */
[----:B0-----:R-:W-:-:S03]  /*04f0*/  IADD3 R11, PT, PT, R0, R11, RZ ;  /* 0x0000000b000b7210 */ /* 0x001fc60007ffe0ff */
[----:B-1----:R-:W-:Y:S01]  /*0500*/  IMAD.WIDE R2, R5, 0x4, R6 ;  /* 0x0000000405027825 */ /* 0x002fe200078e0206 */
[----:B------:R-:W-:-:S03]  /*0510*/  ISETP.GE.AND P0, PT, R11, R18, PT ;  /* 0x000000120b00720c */ /* 0x000fc60003f06270 */
[----:B--2---:R-:W-:Y:S01]  /*0520*/  IMAD.WIDE R4, R5, 0x4, R8 ;  /* 0x0000000405047825 */ /* 0x004fe200078e0208 */
[----:B------:R3:W-:Y:S04]  /*0530*/  STG.E desc[UR16][R2.64], R13 ;  /* 0x0000000d02007986 */ /* 0x0007e8000c101910 */
[----:B------:R3:W-:Y:S05]  /*0540*/  STG.E desc[UR16][R4.64], R13 ;  /* 0x0000000d04007986 */ /* 0x0007ea000c101910 */
[----:B------:R-:W-:Y:S05]  /*0550*/  @!P0 BRA `(.L_x_8) ;  /* 0xfffffffc00e08947 */ /* 0x000fea000383ffff */
.L_x_7:
[----:B------:R-:W-:Y:S05]  /*0560*/  BSYNC.RECONVERGENT B0 ;  /* 0x0000000000007941 */ /* 0x000fea0003800200 */
.L_x_6:
[----:B------:R-:W-:Y:S06]  /*0570*/  BAR.SYNC.DEFER_BLOCKING 0x0 ;  /* 0x0000000000007b1d */ /* 0x000fec0000010000 */
[----:B------:R-:W-:Y:S05]  /*0580*/  @P1 EXIT ;  /* 0x000000000000194d */ /* 0x000fea0003800000 */
[----:B------:R-:W0:Y:S01]  /*0590*/  LDCU UR5, c[0x0][0x3b4] ;  /* 0x00007680ff0577ac */ /* 0x000e220008000800 */
[----:B------:R-:W-:Y:S01]  /*05a0*/  UMOV UR18, 0x3f000000 ;  /* 0x3f00000000127882 */ /* 0x000fe20000000000 */
[----:B------:R-:W-:Y:S01]  /*05b0*/  UMOV UR4, 0x3f000000 ;  /* 0x3f00000000047882 */ /* 0x000fe20000000000 */
[----:B0-----:R-:W-:-:S09]  /*05c0*/  UISETP.NE.AND UP0, UPT, UR5, URZ, UPT ;  /* 0x000000ff0500728c */ /* 0x001fd2000bf05270 */
[----:B------:R-:W-:Y:S05]  /*05d0*/  BRA.U !UP0, `(.L_x_9) ;  /* 0x0000000108147547 */ /* 0x000fea000b800000 */
[----:B------:R-:W-:-:S11]  /*05e0*/  UISETP.NE.AND UP0, UPT, UR5, 0x2, UPT ;  /* 0x000000020500788c */ /* 0x000fd6000bf05270 */
[----:B------:R-:W-:Y:S01]  /*05f0*/  @!UP0 UMOV UR4, URZ ;  /* 0x000000ff00048c82 */ /* 0x000fe20008000000 */
[----:B------:R-:W-:Y:S01]  /*0600*/  @!UP0 UMOV UR18, 0x3f800000 ;  /* 0x3f80000000128882 */ /* 0x000fe20000000000 */
[----:B------:R-:W-:Y:S01]  /*0610*/  @UP0 UMOV UR4, 0x3f800000 ;  /* 0x3f80000000040882 */ /* 0x000fe20000000000 */
[----:B------:R-:W-:-:S05]  /*0620*/  @UP0 UMOV UR18, URZ ;  /* 0x000000ff00120c82 */ /* 0x000fca0008000000 */
.L_x_9:
[----:B------:R-:W-:Y:S02]  /*0630*/  UISETP.GE.U32.AND UP0, UPT, UR12, 0x8, UPT ;  /* 0x000000080c00788c */ /* 0x000fe4000bf06070 */
[----:B------:R-:W-:Y:S01]  /*0640*/  ULOP3.LUT UR9, UR12, 0x7, URZ, 0xc0, !UPT ;  /* 0x000000070c097892 */ /* 0x000fe2000f8ec0ff */
[----:B------:R-:W-:-:S06]  /*0650*/  UMOV UR5, URZ ;  /* 0x000000ff00057c82 */ /* 0x000fcc0008000000 */
[----:B------:R-:W-:Y:S05]  /*0660*/  BRA.U !UP0, `(.L_x_10) ;  /* 0x0000000108b87547 */ /* 0x000fea000b800000 */
[----:B------:R-:W0:Y:S01]  /*0670*/  S2UR UR8, SR_CgaCtaId ;  /* 0x00000000000879c3 */ /* 0x000e220000008800 */
[----:B------:R-:W-:Y:S01]  /*0680*/  UMOV UR7, 0x400 ;  /* 0x0000040000077882 */ /* 0x000fe20000000000 */
[----:B------:R-:W-:Y:S01]  /*0690*/  ULOP3.LUT UR5, UR12, 0x7ffffff8, URZ, 0xc0, !UPT ;  /* 0x7ffffff80c057892 */ /* 0x000fe2000f8ec0ff */
[----:B------:R-:W-:Y:S01]  /*06a0*/  UMOV UR6, 0xc ;  /* 0x0000000c00067882 */ /* 0x000fe20000000000 */
[----:B------:R-:W-:Y:S02]  /*06b0*/  ULEA UR10, UR12, 0x10, 0x2 ;  /* 0x000000100c0a7891 */ /* 0x000fe4000f8e10ff */
[----:B------:R-:W-:Y:S02]  /*06c0*/  ULEA UR11, UR12, 0x10, 0x3 ;  /* 0x000000100c0b7891 */ /* 0x000fe4000f8e18ff */
[----:B------:R-:W-:Y:S02]  /*06d0*/  UIMAD UR6, UR12, UR6, 0x1c ;  /* 0x0000001c0c0674a4 */ /* 0x000fe4000f8e0206 */
[----:B0-----:R-:W-:-:S02]  /*06e0*/  ULEA UR7, UR8, UR7, 0x18 ;  /* 0x0000000708077291 */ /* 0x001fc4000f8ec0ff */
[----:B------:R-:W-:-:S04]  /*06f0*/  UIADD3 UR8, UPT, UPT, -UR5, URZ, URZ ;  /* 0x000000ff05087290 */ /* 0x000fc8000fffe1ff */
[----:B------:R-:W-:-:S08]  /*0700*/  MOV R0, UR7 ;  /* 0x0000000700007c02 */ /* 0x000fd00008000f00 */
.L_x_11:
[----:B------:R-:W-:Y:S01]  /*0710*/  STS [R0], RZ ;  /* 0x000000ff00007388 */ /* 0x000fe20000000800 */
[----:B------:R-:W-:-:S03]  /*0720*/  UIADD3 UR8, UPT, UPT, UR8, 0x8, URZ ;  /* 0x0000000808087890 */ /* 0x000fc6000fffe0ff */
[----:B------:R-:W-:Y:S01]  /*0730*/  STS [R0+UR10+-0x10], RZ ;  /* 0xfffff0ff00007988 */ /* 0x000fe2000800080a */
[----:B------:R-:W-:-:S03]  /*0740*/  UISETP.NE.AND UP0, UPT, UR8, URZ, UPT ;  /* 0x000000ff0800728c */ /* 0x000fc6000bf05270 */
[----:B------:R-:W-:Y:S04]  /*0750*/  STS [R0+UR11+-0x10], RZ ;  /* 0xfffff0ff00007988 */ /* 0x000fe8000800080b */
[----:B------:R-:W-:Y:S04]  /*0760*/  STS [R0+UR6+-0x1c], RZ ;  /* 0xffffe4ff00007988 */ /* 0x000fe80008000806 */
[----:B------:R-:W-:Y:S04]  /*0770*/  STS [R0+0x4], RZ ;  /* 0x000004ff00007388 */ /* 0x000fe80000000800 */
[----:B------:R-:W-:Y:S04]  /*0780*/  STS [R0+UR10+-0xc], RZ ;  /* 0xfffff4ff00007988 */ /* 0x000fe8000800080a */
        /* <DEDUP_REMOVED lines=11> */
[----:B------:R-:W-:Y:S04]  /*0840*/  STS [R0+UR10], RZ ;  /* 0x000000ff00007988 */ /* 0x000fe8000800080a */
[----:B------:R-:W-:Y:S04]  /*0850*/  STS [R0+UR11], RZ ;  /* 0x000000ff00007988 */ /* 0x000fe8000800080b */
[----:B------:R-:W-:Y:S04]  /*0860*/  STS [R0+UR6+-0xc], RZ ;  /* 0xfffff4ff00007988 */ /* 0x000fe80008000806 */
[----:B------:R-:W-:Y:S04]  /*0870*/  STS [R0+0x14], RZ ;  /* 0x000014ff00007388 */ /* 0x000fe80000000800 */
[----:B------:R-:W-:Y:S04]  /*0880*/  STS [R0+UR10+0x4], RZ ;  /* 0x000004ff00007988 */ /* 0x000fe8000800080a */
[----:B------:R-:W-:Y:S04]  /*0890*/  STS [R0+UR11+0x4], RZ ;  /* 0x000004ff00007988 */ /* 0x000fe8000800080b */
        /* <DEDUP_REMOVED lines=8> */
[----:B------:R0:W-:Y:S02]  /*0920*/  STS [R0+UR6], RZ ;  /* 0x000000ff00007988 */ /* 0x0001e40008000806 */
[----:B0-----:R-:W-:Y:S01]  /*0930*/  IADD3 R0, PT, PT, R0, 0x20, RZ ;  /* 0x0000002000007810 */ /* 0x001fe20007ffe0ff */
[----:B------:R-:W-:Y:S06]  /*0940*/  BRA.U UP0, `(.L_x_11) ;  /* 0xfffffffd00707547 */ /* 0x000fec000b83ffff */
.L_x_10:
[----:B------:R-:W0:Y:S01]  /*0950*/  S2UR UR7, SR_CgaCtaId ;  /* 0x00000000000779c3 */ /* 0x000e220000008800 */
[----:B------:R-:W-:Y:S01]  /*0960*/  UMOV UR6, 0x400 ;  /* 0x0000040000067882 */ /* 0x000fe20000000000 */
[----:B------:R-:W-:Y:S02]  /*0970*/  UISETP.NE.AND UP0, UPT, UR9, URZ, UPT ;  /* 0x000000ff0900728c */ /* 0x000fe4000bf05270 */
[----:B0-----:R-:W-:-:S04]  /*0980*/  ULEA UR6, UR7, UR6, 0x18 ;  /* 0x0000000607067291 */ /* 0x001fc8000f8ec0ff */
[----:B------:R-:W-:-:S04]  /*0990*/  ULEA UR19, UR12, UR6, 0x2 ;  /* 0x000000060c137291 */ /* 0x000fc8000f8e10ff */
[----:B------:R-:W-:-:S04]  /*09a0*/  ULEA UR20, UR12, UR19, 0x2 ;  /* 0x000000130c147291 */ /* 0x000fc8000f8e10ff */
[----:B------:R-:W-:Y:S01]  /*09b0*/  ULEA UR21, UR12, UR20, 0x2 ;  /* 0x000000140c157291 */ /* 0x000fe2000f8e10ff */
[----:B------:R-:W-:Y:S11]  /*09c0*/  BRA.U !UP0, `(.L_x_12) ;  /* 0x0000000108d07547 */ /* 0x000ff6000b800000 */
[----:B------:R-:W-:Y:S02]  /*09d0*/  UISETP.GE.U32.AND UP0, UPT, UR9, 0x4, UPT ;  /* 0x000000040900788c */ /* 0x000fe4000bf06070 */
[----:B------:R-:W-:-:S04]  /*09e0*/  ULOP3.LUT UR7, UR12, 0x3, URZ, 0xc0, !UPT ;  /* 0x000000030c077892 */ /* 0x000fc8000f8ec0ff */
[----:B------:R-:W-:-:S03]  /*09f0*/  UISETP.NE.AND UP1, UPT, UR7, URZ, UPT ;  /* 0x000000ff0700728c */ /* 0x000fc6000bf25270 */
[----:B------:R-:W-:Y:S08]  /*0a00*/  BRA.U !UP0, `(.L_x_13) ;  /* 0x0000000108547547 */ /* 0x000ff0000b800000 */
[----:B------:R-:W-:Y:S02]  /*0a10*/  ULEA UR8, UR5, UR6, 0x2 ;  /* 0x0000000605087291 */ /* 0x000fe4000f8e10ff */
[----:B------:R-:W-:Y:S02]  /*0a20*/  ULEA UR9, UR5, UR19, 0x2 ;  /* 0x0000001305097291 */ /* 0x000fe4000f8e10ff */
[----:B------:R-:W-:Y:S02]  /*0a30*/  ULEA UR10, UR5, UR20, 0x2 ;  /* 0x00000014050a7291 */ /* 0x000fe4000f8e10ff */
[----:B------:R-:W-:Y:S02]  /*0a40*/  ULEA UR11, UR5, UR21, 0x2 ;  /* 0x00000015050b7291 */ /* 0x000fe4000f8e10ff */
[----:B------:R-:W-:Y:S01]  /*0a50*/  UIADD3 UR5, UPT, UPT, UR5, 0x4, URZ ;  /* 0x0000000405057890 */ /* 0x000fe2000fffe0ff */
[----:B------:R-:W-:Y:S04]  /*0a60*/  STS [UR8], RZ ;  /* 0x000000ffff007988 */ /* 0x000fe80008000808 */
[----:B------:R-:W-:Y:S04]  /*0a70*/  STS [UR9], RZ ;  /* 0x000000ffff007988 */ /* 0x000fe80008000809 */
[----:B------:R-:W-:Y:S04]  /*0a80*/  STS [UR10], RZ ;  /* 0x000000ffff007988 */ /* 0x000fe8000800080a */
[----:B------:R-:W-:Y:S04]  /*0a90*/  STS [UR11], RZ ;  /* 0x000000ffff007988 */ /* 0x000fe8000800080b */
[----:B------:R-:W-:Y:S04]  /*0aa0*/  STS [UR8+0x4], RZ ;  /* 0x000004ffff007988 */ /* 0x000fe80008000808 */
        /* <DEDUP_REMOVED lines=10> */
[----:B------:R-:W-:Y:S01]  /*0b50*/  STS [UR11+0xc], RZ ;  /* 0x00000cffff007988 */ /* 0x000fe2000800080b */
.L_x_13:
[----:B------:R-:W-:Y:S05]  /*0b60*/  BRA.U !UP1, `(.L_x_12) ;  /* 0x0000000109687547 */ /* 0x000fea000b800000 */
[----:B------:R-:W-:Y:S02]  /*0b70*/  UISETP.NE.AND UP0, UPT, UR7, 0x1, UPT ;  /* 0x000000010700788c */ /* 0x000fe4000bf05270 */
[----:B------:R-:W-:-:S04]  /*0b80*/  ULOP3.LUT UR8, UR12, 0x1, URZ, 0xc0, !UPT ;  /* 0x000000010c087892 */ /* 0x000fc8000f8ec0ff */
[----:B------:R-:W-:-:S03]  /*0b90*/  UISETP.NE.U32.AND UP1, UPT, UR8, 0x1, UPT ;  /* 0x000000010800788c */ /* 0x000fc6000bf25070 */
        /* <DEDUP_REMOVED lines=13> */
[----:B------:R-:W-:Y:S01]  /*0c70*/  STS [UR10+0x4], RZ ;  /* 0x000004ffff007988 */ /* 0x000fe2000800080a */
.L_x_14:
[----:B------:R-:W-:Y:S05]  /*0c80*/  BRA.U UP1, `(.L_x_12) ;  /* 0x0000000101207547 */ /* 0x000fea000b800000 */
[----:B------:R-:W-:Y:S02]  /*0c90*/  ULEA UR6, UR5, UR6, 0x2 ;  /* 0x0000000605067291 */ /* 0x000fe4000f8e10ff */
[----:B------:R-:W-:Y:S02]  /*0ca0*/  ULEA UR7, UR5, UR19, 0x2 ;  /* 0x0000001305077291 */ /* 0x000fe4000f8e10ff */
[----:B------:R-:W-:Y:S02]  /*0cb0*/  ULEA UR8, UR5, UR20, 0x2 ;  /* 0x0000001405087291 */ /* 0x000fe4000f8e10ff */
[----:B------:R-:W-:-:S03]  /*0cc0*/  ULEA UR5, UR5, UR21, 0x2 ;  /* 0x0000001505057291 */ /* 0x000fc6000f8e10ff */
[----:B------:R-:W-:Y:S04]  /*0cd0*/  STS [UR6], RZ ;  /* 0x000000ffff007988 */ /* 0x000fe80008000806 */
[----:B------:R-:W-:Y:S04]  /*0ce0*/  STS [UR7], RZ ;  /* 0x000000ffff007988 */ /* 0x000fe80008000807 */
[----:B------:R-:W-:Y:S04]  /*0cf0*/  STS [UR8], RZ ;  /* 0x000000ffff007988 */ /* 0x000fe80008000808 */
[----:B------:R-:W-:Y:S01]  /*0d00*/  STS [UR5], RZ ;  /* 0x000000ffff007988 */ /* 0x000fe20008000805 */
.L_x_12:
[----:B------:R-:W-:Y:S01]  /*0d10*/  UPOPC UR22, UR12 ;  /* 0x0000000c001672bf */ /* 0x000fe20008000000 */
[----:B------:R-:W-:Y:S01]  /*0d20*/  IMAD R11, R19, UR13, R20 ;  /* 0x0000000d130b7c24 */ /* 0x000fe2000f8e0214 */
[----:B------:R-:W-:Y:S01]  /*0d30*/  UIADD3 UR12, UPT, UPT, UR12, -0x1, URZ ;  /* 0xffffffff0c0c7890 */ /* 0x000fe2000fffe0ff */
[----:B------:R-:W-:Y:S01]  /*0d40*/  HFMA2 R10, -RZ, RZ, 0, 0 ;  /* 0x00000000ff0a7431 */ /* 0x000fe200000001ff */
[----:B------:R-:W-:Y:S02]  /*0d50*/  CS2R R8, SRZ ;  /* 0x0000000000087805 */ /* 0x000fe4000001ff00 */
[----:B------:R-:W-:Y:S01]  /*0d60*/  CS2R R6, SRZ ;  /* 0x0000000000067805 */ /* 0x000fe2000001ff00 */
[----:B------:R-:W-:Y:S01]  /*0d70*/  UMOV UR5, URZ ;  /* 0x000000ff00057c82 */ /* 0x000fe20008000000 */
[----:B------:R-:W-:Y:S01]  /*0d80*/  UMOV UR6, URZ ;  /* 0x000000ff00067c82 */ /* 0x000fe20008000000 */
[----:B------:R-:W-:Y:S01]  /*0d90*/  IADD3 R0, PT, PT, RZ, -UR12, RZ ;  /* 0x8000000cff007c10 */ /* 0x000fe2000fffe0ff */
[----:B------:R-:W-:Y:S01]  /*0da0*/  UMOV UR7, URZ ;  /* 0x000000ff00077c82 */ /* 0x000fe20008000000 */
[----:B------:R-:W-:Y:S01]  /*0db0*/  UMOV UR8, URZ ;  /* 0x000000ff00087c82 */ /* 0x000fe20008000000 */
[----:B------:R-:W-:Y:S01]  /*0dc0*/  UMOV UR9, URZ ;  /* 0x000000ff00097c82 */ /* 0x000fe20008000000 */
[----:B------:R-:W-:Y:S01]  /*0dd0*/  UMOV UR10, URZ ;  /* 0x000000ff000a7c82 */ /* 0x000fe20008000000 */
[----:B---3--:R-:W-:Y:S01]  /*0de0*/  IMAD R5, R0, UR13, R11 ;  /* 0x0000000d00057c24 */ /* 0x008fe2000f8e020b */
[----:B------:R-:W-:-:S06]  /*0df0*/  UMOV UR11, URZ ;  /* 0x000000ff000b7c82 */ /* 0x000fcc0008000000 */
.L_x_27:
[----:B------:R-:W0:Y:S08]  /*0e00*/  LDC.64 R22, c[0x0][0x380] ;  /* 0x0000e000ff167b82 */ /* 0x000e300000000a00 */
[----:B------:R-:W1:Y:S08]  /*0e10*/  LDC.64 R16, c[0x0][0x388] ;  /* 0x0000e200ff107b82 */ /* 0x000e700000000a00 */
[----:B------:R-:W2:Y:S08]  /*0e20*/  LDC.64 R14, c[0x0][0x390] ;  /* 0x0000e400ff0e7b82 */ /* 0x000eb00000000a00 */
[----:B------:R-:W3:Y:S01]  /*0e30*/  LDC.64 R12, c[0x0][0x398] ;  /* 0x0000e600ff0c7b82 */ /* 0x000ee20000000a00 */
[----:B0-----:R-:W-:-:S05]  /*0e40*/  IMAD.WIDE.U32 R22, R11, 0x4, R22 ;  /* 0x000000040b167825 */ /* 0x001fca00078e0016 */
[----:B------:R0:W5:Y:S01]  /*0e50*/  LDG.E.CONSTANT R4, desc[UR16][R22.64] ;  /* 0x0000001016047981 */ /* 0x000162000c1e9900 */
[----:B-1----:R-:W-:-:S05]  /*0e60*/  IMAD.WIDE.U32 R16, R11, 0x4, R16 ;  /* 0x000000040b107825 */ /* 0x002fca00078e0010 */
[----:B------:R0:W5:Y:S01]  /*0e70*/  LDG.E.CONSTANT R2, desc[UR16][R16.64] ;  /* 0x0000001010027981 */ /* 0x000162000c1e9900 */
[----:B--2---:R-:W-:-:S05]  /*0e80*/  IMAD.WIDE.U32 R14, R11, 0x4, R14 ;  /* 0x000000040b0e7825 */ /* 0x004fca00078e000e */
[----:B------:R0:W5:Y:S01]  /*0e90*/  LDG.E.CONSTANT R3, desc[UR16][R14.64] ;  /* 0x000000100e037981 */ /* 0x000162000c1e9900 */
[----:B---3--:R-:W-:-:S05]  /*0ea0*/  IMAD.WIDE.U32 R12, R11, 0x4, R12 ;  /* 0x000000040b0c7825 */ /* 0x008fca00078e000c */
[----:B------:R0:W5:Y:S01]  /*0eb0*/  LDG.E.CONSTANT R0, desc[UR16][R12.64] ;  /* 0x000000100c007981 */ /* 0x000162000c1e9900 */
[----:B------:R-:W-:-:S09]  /*0ec0*/  UISETP.GE.AND UP0, UPT, UR8, 0x1, UPT ;  /* 0x000000010800788c */ /* 0x000fd2000bf06270 */
[----:B0-----:R-:W-:Y:S05]  /*0ed0*/  BRA.U !UP0, `(.L_x_15) ;  /* 0x0000000108507547 */ /* 0x001fea000b800000 */
[----:B------:R-:W0:Y:S01]  /*0ee0*/  LDC.64 R12, c[0x0][0x390] ;  /* 0x0000e400ff0c7b82 */ /* 0x000e220000000a00 */
[----:B------:R-:W1:Y:S01]  /*0ef0*/  LDCU UR15, c[0x0][0x3a8] ;  /* 0x00007500ff0f77ac */ /* 0x000e620008000800 */
[----:B------:R-:W-:-:S11]  /*0f00*/  UISETP.GT.U32.AND UP0, UPT, UR22, 0x1, UPT ;  /* 0x000000011600788c */ /* 0x000fd6000bf04070 */
.L_x_16:
[----:B------:R-:W-:Y:S02]  /*0f10*/  UIADD3 UR14, UPT, UPT, UR9, -0x1, URZ ;  /* 0xffffffff090e7890 */ /* 0x000fe4000fffe0ff */
[----:B------:R-:W-:Y:S02]  /*0f20*/  @UP0 UISETP.NE.AND UP1, UPT, UR9, URZ, UPT ;  /* 0x000000ff0900028c */ /* 0x000fe4000bf25270 */
[----:B------:R-:W-:Y:S02]  /*0f30*/  @!UP0 ULOP3.LUT UR13, UR14, UR12, URZ, 0xc0, !UPT ;  /* 0x0000000c0e0d8292 */ /* 0x000fe4000f8ec0ff */
[----:B------:R-:W-:-:S04]  /*0f40*/  @UP0 USEL UR13, UR12, UR14, !UP1 ;  /* 0x0000000e0c0d0287 */ /* 0x000fc8000c800000 */
[----:B------:R-:W-:-:S09]  /*0f50*/  ULEA UR14, UR13, UR20, 0x2 ;  /* 0x000000140d0e7291 */ /* 0x000fd2000f8e10ff */
[----:B------:R-:W1:Y:S02]  /*0f60*/  LDS R15, [UR14] ;  /* 0x0000000eff0f7984 */ /* 0x000e640008000800 */
[----:B-1----:R-:W-:-:S04]  /*0f70*/  IMAD R15, R15, UR15, R20 ;  /* 0x0000000f0f0f7c24 */ /* 0x002fc8000f8e0214 */
[----:B0-----:R-:W-:-:S06]  /*0f80*/  IMAD.WIDE R14, R15, 0x4, R12 ;  /* 0x000000040f0e7825 */ /* 0x001fcc00078e020c */
[----:B------:R-:W2:Y:S02]  /*0f90*/  LDG.E.CONSTANT R14, desc[UR16][R14.64] ;  /* 0x000000100e0e7981 */ /* 0x000ea4000c1e9900 */
[----:B--2--5:R-:W-:-:S13]  /*0fa0*/  FSETP.GTU.AND P0, PT, R3, R14, PT ;  /* 0x0000000e0300720b */ /* 0x024fda0003f0c000 */
[----:B------:R-:W-:Y:S05]  /*0fb0*/  @P0 BRA `(.L_x_15) ;  /* 0x0000000000180947 */ /* 0x000fea0003800000 */
[----:B------:R-:W-:Y:S02]  /*0fc0*/  UISETP.GT.AND UP1, UPT, UR8, 0x1, UPT ;  /* 0x000000010800788c */ /* 0x000fe4000bf24270 */
[----:B------:R-:W-:Y:S01]  /*0fd0*/  UIADD3 UR14, UPT, UPT, UR8, -0x1, URZ ;  /* 0xffffffff080e7890 */ /* 0x000fe2000fffe0ff */
[----:B------:R-:W-:-:S06]  /*0fe0*/  UMOV UR9, UR13 ;  /* 0x0000000d00097c82 */ /* 0x000fcc0008000000 */
[----:B------:R-:W-:Y:S01]  /*0ff0*/  UMOV UR8, UR14 ;  /* 0x0000000e00087c82 */ /* 0x000fe20008000000 */
[----:B------:R-:W-:Y:S05]  /*1000*/  BRA.U UP1, `(.L_x_16) ;  /* 0xfffffffd01c07547 */ /* 0x000fea000b83ffff */
[----:B------:R-:W-:-:S05]  /*1010*/  UMOV UR8, URZ ;  /* 0x000000ff00087c82 */ /* 0x000fca0008000000 */
.L_x_15:
[----:B------:R-:W0:Y:S01]  /*1020*/  LDCU UR14, c[0x0][0x3b0] ;  /* 0x00007600ff0e77ac */ /* 0x000e220008000800 */
[----:B------:R-:W-:Y:S02]  /*1030*/  ULEA UR13, UR9, UR20, 0x2 ;  /* 0x00000014090d7291 */ /* 0x000fe4000f8e10ff */
[----:B------:R-:W-:-:S07]  /*1040*/  UISETP.GT.U32.AND UP0, UPT, UR22, 0x1, UPT ;  /* 0x000000011600788c */ /* 0x000fce000bf04070 */
[----:B------:R1:W-:Y:S01]  /*1050*/  STS [UR13], R19 ;  /* 0x00000013ff007988 */ /* 0x0003e2000800080d */
[----:B------:R-:W-:-:S04]  /*1060*/  UIADD3 UR13, UPT, UPT, UR9, 0x1, URZ ;  /* 0x00000001090d7890 */ /* 0x000fc8000fffe0ff */
[----:B0-----:R-:W-:Y:S02]  /*1070*/  @UP0 UISETP.NE.AND UP1, UPT, UR13, UR14, UPT ;  /* 0x0000000e0d00028c */ /* 0x001fe4000bf25270 */
[----:B------:R-:W-:Y:S02]  /*1080*/  @!UP0 ULOP3.LUT UR9, UR13, UR12, URZ, 0xc0, !UPT ;  /* 0x0000000c0d098292 */ /* 0x000fe4000f8ec0ff */
[----:B------:R-:W-:Y:S02]  /*1090*/  @UP0 USEL UR9, UR13, URZ, UP1 ;  /* 0x000000ff0d090287 */ /* 0x000fe40008800000 */
[----:B------:R-:W-:-:S09]  /*10a0*/  UISETP.NE.AND UP1, UPT, UR8, UR14, UPT ;  /* 0x0000000e0800728c */ /* 0x000fd2000bf25270 */
[----:B-1----:R-:W-:Y:S05]  /*10b0*/  BRA.U UP1, `(.L_x_17) ;  /* 0x0000000101207547 */ /* 0x002fea000b800000 */
[----:B------:R-:W-:-:S11]  /*10c0*/  UISETP.GT.U32.AND UP2, UPT, UR22, 0x1, UPT ;  /* 0x000000011600788c */ /* 0x000fd6000bf44070 */
[----:B------:R-:W-:-:S04]  /*10d0*/  @!UP2 UIADD3 UR8, UPT, UPT, UR10, 0x1, URZ ;  /* 0x000000010a08a890 */ /* 0x000fc8000fffe0ff */
[----:B------:R-:W-:-:S04]  /*10e0*/  @!UP2 ULOP3.LUT UR10, UR8, UR12, URZ, 0xc0, !UPT ;  /* 0x0000000c080aa292 */ /* 0x000fc8000f8ec0ff */
[----:B------:R-:W-:-:S04]  /*10f0*/  @UP2 UIADD3 UR8, UPT, UPT, UR10, 0x1, URZ ;  /* 0x000000010a082890 */ /* 0x000fc8000fffe0ff */
[----:B------:R-:W-:-:S04]  /*1100*/  @UP2 UISETP.NE.AND UP1, UPT, UR8, UR14, UPT ;  /* 0x0000000e0800228c */ /* 0x000fc8000bf25270 */
[----:B------:R-:W-:-:S03]  /*1110*/  @UP2 USEL UR10, UR8, URZ, UP1 ;  /* 0x000000ff080a2287 */ /* 0x000fc60008800000 */
[----:B------:R-:W-:Y:S01]  /*1120*/  @!UP2 UMOV UR8, UR12 ;  /* 0x0000000c0008ac82 */ /* 0x000fe20008000000 */
[----:B------:R-:W-:-:S08]  /*1130*/  @UP2 UMOV UR8, UR12 ;  /* 0x0000000c00082c82 */ /* 0x000fd00008000000 */
.L_x_17:
[----:B------:R-:W-:Y:S02]  /*1140*/  UISETP.GE.AND UP1, UPT, UR5, 0x1, UPT ;  /* 0x000000010500788c */ /* 0x000fe4000bf26270 */
[----:B------:R-:W-:-:S07]  /*1150*/  UIADD3 UR13, UPT, UPT, UR8, 0x1, URZ ;  /* 0x00000001080d7890 */ /* 0x000fce000fffe0ff */
[----:B------:R-:W-:Y:S05]  /*1160*/  BRA.U !UP1, `(.L_x_18) ;  /* 0x00000001094c7547 */ /* 0x000fea000b800000 */
[----:B------:R-:W0:Y:S01]  /*1170*/  LDC.64 R12, c[0x0][0x388] ;  /* 0x0000e200ff0c7b82 */ /* 0x000e220000000a00 */
[----:B------:R-:W1:Y:S02]  /*1180*/  LDCU UR23, c[0x0][0x3a8] ;  /* 0x00007500ff1777ac */ /* 0x000e640008000800 */
.L_x_19:
        /* <DEDUP_REMOVED lines=9> */
[----:B--2--5:R-:W-:-:S13]  /*1220*/  FSETP.GE.AND P0, PT, R2, R15, PT ;  /* 0x0000000f0200720b */ /* 0x024fda0003f06000 */
[----:B------:R-:W-:Y:S05]  /*1230*/  @!P0 BRA `(.L_x_18) ;  /* 0x0000000000188947 */ /* 0x000fea0003800000 */
[----:B------:R-:W-:Y:S02]  /*1240*/  UISETP.GT.AND UP1, UPT, UR5, 0x1, UPT ;  /* 0x000000010500788c */ /* 0x000fe4000bf24270 */
[----:B------:R-:W-:Y:S01]  /*1250*/  UIADD3 UR15, UPT, UPT, UR5, -0x1, URZ ;  /* 0xffffffff050f7890 */ /* 0x000fe2000fffe0ff */
[----:B------:R-:W-:-:S06]  /*1260*/  UMOV UR6, UR14 ;  /* 0x0000000e00067c82 */ /* 0x000fcc0008000000 */
[----:B------:R-:W-:Y:S01]  /*1270*/  UMOV UR5, UR15 ;  /* 0x0000000f00057c82 */ /* 0x000fe20008000000 */
[----:B------:R-:W-:Y:S05]  /*1280*/  BRA.U UP1, `(.L_x_19) ;  /* 0xfffffffd01c07547 */ /* 0x000fea000b83ffff */
[----:B------:R-:W-:-:S05]  /*1290*/  UMOV UR5, URZ ;  /* 0x000000ff00057c82 */ /* 0x000fca0008000000 */
.L_x_18:
[----:B------:R-:W0:Y:S01]  /*12a0*/  LDCU UR15, c[0x0][0x3b0] ;  /* 0x00007600ff0f77ac */ /* 0x000e220008000800 */
[----:B------:R-:W-:Y:S01]  /*12b0*/  ISETP.GE.AND P0, PT, R19, R18, PT ;  /* 0x000000121300720c */ /* 0x000fe20003f06270 */
[----:B------:R-:W-:-:S09]  /*12c0*/  ULEA UR14, UR6, UR21, 0x2 ;  /* 0x00000015060e7291 */ /* 0x000fd2000f8e10ff */
[----:B------:R1:W-:Y:S01]  /*12d0*/  STS [UR14], R19 ;  /* 0x00000013ff007988 */ /* 0x0003e2000800080e */
[----:B------:R-:W-:-:S04]  /*12e0*/  UIADD3 UR14, UPT, UPT, UR6, 0x1, URZ ;  /* 0x00000001060e7890 */ /* 0x000fc8000fffe0ff */
[----:B0-----:R-:W-:Y:S02]  /*12f0*/  @UP0 UISETP.NE.AND UP1, UPT, UR14, UR15, UPT ;  /* 0x0000000f0e00028c */ /* 0x001fe4000bf25270 */
[----:B------:R-:W-:Y:S02]  /*1300*/  @!UP0 ULOP3.LUT UR6, UR14, UR12, URZ, 0xc0, !UPT ;  /* 0x0000000c0e068292 */ /* 0x000fe4000f8ec0ff */
[----:B------:R-:W-:Y:S02]  /*1310*/  @UP0 USEL UR6, UR14, URZ, UP1 ;  /* 0x000000ff0e060287 */ /* 0x000fe40008800000 */
[----:B------:R-:W-:-:S09]  /*1320*/  UISETP.NE.AND UP1, UPT, UR5, UR15, UPT ;  /* 0x0000000f0500728c */ /* 0x000fd2000bf25270 */
[----:B-1----:R-:W-:Y:S05]  /*1330*/  BRA.U UP1, `(.L_x_20) ;  /* 0x00000001011c7547 */ /* 0x002fea000b800000 */
[----:B------:R-:W-:-:S04]  /*1340*/  @!UP0 UIADD3 UR5, UPT, UPT, UR7, 0x1, URZ ;  /* 0x0000000107058890 */ /* 0x000fc8000fffe0ff */
[----:B------:R-:W-:-:S04]  /*1350*/  @!UP0 ULOP3.LUT UR7, UR5, UR12, URZ, 0xc0, !UPT ;  /* 0x0000000c05078292 */ /* 0x000fc8000f8ec0ff */
[----:B------:R-:W-:-:S04]  /*1360*/  @UP0 UIADD3 UR5, UPT, UPT, UR7, 0x1, URZ ;  /* 0x0000000107050890 */ /* 0x000fc8000fffe0ff */
[----:B------:R-:W-:-:S04]  /*1370*/  @UP0 UISETP.NE.AND UP1, UPT, UR5, UR15, UPT ;  /* 0x0000000f0500028c */ /* 0x000fc8000bf25270 */
[----:B------:R-:W-:-:S03]  /*1380*/  @UP0 USEL UR7, UR5, URZ, UP1 ;  /* 0x000000ff05070287 */ /* 0x000fc60008800000 */
[----:B------:R-:W-:Y:S01]  /*1390*/  @!UP0 UMOV UR5, UR12 ;  /* 0x0000000c00058c82 */ /* 0x000fe20008000000 */
[----:B------:R-:W-:-:S08]  /*13a0*/  @UP0 UMOV UR5, UR12 ;  /* 0x0000000c00050c82 */ /* 0x000fd00008000000 */
.L_x_20:
[----:B------:R-:W-:Y:S01]  /*13b0*/  UIADD3 UR14, UPT, UPT, UR5, 0x1, URZ ;  /* 0x00000001050e7890 */ /* 0x000fe2000fffe0ff */
[----:B------:R-:W-:Y:S11]  /*13c0*/  @!P0 BRA `(.L_x_21) ;  /* 0x0000000800588947 */ /* 0x000ff60003800000 */
[----:B------:R-:W-:Y:S01]  /*13d0*/  UISETP.GE.AND UP1, UPT, UR8, URZ, UPT ;  /* 0x000000ff0800728c */ /* 0x000fe2000bf26270 */
[----:B------:R-:W-:-:S08]  /*13e0*/  IADD3 R13, PT, PT, R19, -UR15, RZ ;  /* 0x8000000f130d7c10 */ /* 0x000fd0000fffe0ff */
[----:B------:R-:W-:Y:S05]  /*13f0*/  BRA.U !UP1, `(.L_x_22) ;  /* 0x0000000109487547 */ /* 0x000fea000b800000 */
[----:B------:R-:W-:-:S04]  /*1400*/  UISETP.LT.AND UP1, UPT, UR13, 0x1, UPT ;  /* 0x000000010d00788c */ /* 0x000fc8000bf21270 */
[----:B------:R-:W-:-:S04]  /*1410*/  USEL UR8, UR13, 0x1, UP1 ;  /* 0x000000010d087887 */ /* 0x000fc80008800000 */
[----:B------:R-:W-:-:S12]  /*1420*/  UIADD3 UR15, UPT, UPT, UR8, -0x1, URZ ;  /* 0xffffffff080f7890 */ /* 0x000fd8000fffe0ff */
.L_x_23:
[----:B------:R-:W-:-:S09]  /*1430*/  ULEA UR8, UR10, UR20, 0x2 ;  /* 0x000000140a087291 */ /* 0x000fd2000f8e10ff */
[----:B------:R-:W0:Y:S02]  /*1440*/  LDS R12, [UR8] ;  /* 0x00000008ff0c7984 */ /* 0x000e240008000800 */
[----:B0-----:R-:W-:-:S13]  /*1450*/  ISETP.GT.AND P0, PT, R12, R13, PT ;  /* 0x0000000d0c00720c */ /* 0x001fda0003f04270 */
[----:B------:R-:W-:Y:S05]  /*1460*/  @P0 BRA `(.L_x_22) ;  /* 0x00000000002c0947 */ /* 0x000fea0003800000 */
[----:B------:R-:W0:Y:S01]  /*1470*/  @UP0 LDCU UR24, c[0x0][0x3b0] ;  /* 0x00007600ff1807ac */ /* 0x000e220008000800 */
[----:B------:R-:W-:-:S04]  /*1480*/  @!UP0 UIADD3 UR8, UPT, UPT, UR10, 0x1, URZ ;  /* 0x000000010a088890 */ /* 0x000fc8000fffe0ff */
[----:B------:R-:W-:Y:S02]  /*1490*/  @!UP0 ULOP3.LUT UR10, UR8, UR12, URZ, 0xc0, !UPT ;  /* 0x0000000c080a8292 */ /* 0x000fe4000f8ec0ff */
[----:B------:R-:W-:Y:S02]  /*14a0*/  UIADD3 UR8, UPT, UPT, UR13, -0x1, URZ ;  /* 0xffffffff0d087890 */ /* 0x000fe4000fffe0ff */
[----:B------:R-:W-:-:S04]  /*14b0*/  @UP0 UIADD3 UR23, UPT, UPT, UR10, 0x1, URZ ;  /* 0x000000010a170890 */ /* 0x000fc8000fffe0ff */
[----:B0-----:R-:W-:-:S04]  /*14c0*/  @UP0 UISETP.NE.AND UP1, UPT, UR23, UR24, UPT ;  /* 0x000000181700028c */ /* 0x001fc8000bf25270 */
[----:B------:R-:W-:Y:S02]  /*14d0*/  @UP0 USEL UR10, UR23, URZ, UP1 ;  /* 0x000000ff170a0287 */ /* 0x000fe40008800000 */
[----:B------:R-:W-:-:S03]  /*14e0*/  UISETP.GT.AND UP1, UPT, UR13, 0x1, UPT ;  /* 0x000000010d00788c */ /* 0x000fc6000bf24270 */
[----:B------:R-:W-:-:S06]  /*14f0*/  UMOV UR13, UR8 ;  /* 0x00000008000d7c82 */ /* 0x000fcc0008000000 */
[----:B------:R-:W-:Y:S05]  /*1500*/  BRA.U UP1, `(.L_x_23) ;  /* 0xfffffffd01c87547 */ /* 0x000fea000b83ffff */
[----:B------:R-:W-:-:S05]  /*1510*/  UMOV UR13, UR15 ;  /* 0x0000000f000d7c82 */ /* 0x000fca0008000000 */
.L_x_22:
[----:B------:R-:W-:-:S09]  /*1520*/  UISETP.GE.AND UP1, UPT, UR5, URZ, UPT ;  /* 0x000000ff0500728c */ /* 0x000fd2000bf26270 */
[----:B------:R-:W-:Y:S05]  /*1530*/  BRA.U !UP1, `(.L_x_24) ;  /* 0x0000000109487547 */ /* 0x000fea000b800000 */
[----:B------:R-:W-:-:S04]  /*1540*/  UISETP.LT.AND UP1, UPT, UR14, 0x1, UPT ;  /* 0x000000010e00788c */ /* 0x000fc8000bf21270 */
[----:B------:R-:W-:-:S04]  /*1550*/  USEL UR5, UR14, 0x1, UP1 ;  /* 0x000000010e057887 */ /* 0x000fc80008800000 */
[----:B------:R-:W-:-:S12]  /*1560*/  UIADD3 UR8, UPT, UPT, UR5, -0x1, URZ ;  /* 0xffffffff05087890 */ /* 0x000fd8000fffe0ff */
.L_x_25:
        /* <DEDUP_REMOVED lines=15> */
.L_x_24:
[----:B------:R-:W-:Y:S01]  /*1660*/  ULEA UR5, UR10, UR20, 0x2 ;  /* 0x000000140a057291 */ /* 0x000fe2000f8e10ff */
[----:B------:R-:W0:Y:S01]  /*1670*/  LDC R23, c[0x0][0x3a8] ;  /* 0x0000ea00ff177b82 */ /* 0x000e220000000800 */
[----:B------:R-:W-:Y:S01]  /*1680*/  ULEA UR8, UR7, UR21, 0x2 ;  /* 0x0000001507087291 */ /* 0x000fe2000f8e10ff */
[----:B------:R-:W1:Y:S06]  /*1690*/  LDCU UR23, c[0x0][0x3b0] ;  /* 0x00007600ff1777ac */ /* 0x000e6c0008000800 */
[----:B------:R-:W0:Y:S01]  /*16a0*/  LDS R21, [UR5] ;  /* 0x00000005ff157984 */ /* 0x000e220008000800 */
[----:B------:R-:W2:Y:S03]  /*16b0*/  LDC.64 R16, c[0x0][0x390] ;  /* 0x0000e400ff107b82 */ /* 0x000ea60000000a00 */
[----:B------:R-:W3:Y:S05]  /*16c0*/  LDS R22, [UR8] ;  /* 0x00000008ff167984 */ /* 0x000eea0008000800 */
[----:B------:R-:W4:Y:S08]  /*16d0*/  LDC.64 R12, c[0x0][0x388] ;  /* 0x0000e200ff0c7b82 */ /* 0x000f300000000a00 */
[----:B------:R-:W1:Y:S01]  /*16e0*/  LDC.64 R14, c[0x0][0x380] ;  /* 0x0000e000ff0e7b82 */ /* 0x000e620000000a00 */
[----:B0-----:R-:W-:-:S02]  /*16f0*/  IMAD R21, R21, R23, R20 ;  /* 0x0000001715157224 */ /* 0x001fc400078e0214 */
[----:B---3--:R-:W-:Y:S02]  /*1700*/  IMAD R23, R22, R23, R20 ;  /* 0x0000001716177224 */ /* 0x008fe400078e0214 */
[----:B--2---:R-:W-:-:S04]  /*1710*/  IMAD.WIDE R16, R21, 0x4, R16 ;  /* 0x0000000415107825 */ /* 0x004fc800078e0210 */
[----:B----4-:R-:W-:Y:S02]  /*1720*/  IMAD.WIDE R12, R23, 0x4, R12 ;  /* 0x00000004170c7825 */ /* 0x010fe400078e020c */
[----:B------:R-:W2:Y:S04]  /*1730*/  LDG.E.CONSTANT R17, desc[UR16][R16.64] ;  /* 0x0000001010117981 */ /* 0x000ea8000c1e9900 */
[----:B------:R0:W3:Y:S01]  /*1740*/  LDG.E.CONSTANT R21, desc[UR16][R12.64] ;  /* 0x000000100c157981 */ /* 0x0000e2000c1e9900 */
[----:B-1----:R-:W-:-:S05]  /*1750*/  IMAD.WIDE R14, R5, 0x4, R14 ;  /* 0x00000004050e7825 */ /* 0x002fca00078e020e */
[----:B------:R1:W4:Y:S01]  /*1760*/  LDG.E.CONSTANT R22, desc[UR16][R14.64] ;  /* 0x000000100e167981 */ /* 0x000322000c1e9900 */
[--C-:B-----5:R-:W-:Y:S01]  /*1770*/  FADD R23, R2, -R3.reuse ;  /* 0x8000000302177221 */ /* 0x120fe20000000000 */
[----:B------:R-:W-:Y:S01]  /*1780*/  PLOP3.LUT P0, PT, PT, PT, PT, 0x80, 0x8 ;  /* 0x000000000008781c */ /* 0x000fe20003f0f070 */
[----:B------:R-:W1:Y:S01]  /*1790*/  S2UR UR8, SR_CgaCtaId ;  /* 0x00000000000879c3 */ /* 0x000e620000008800 */
[----:B0-----:R-:W-:Y:S01]  /*17a0*/  FADD R12, -R3, R0 ;  /* 0x00000000030c7221 */ /* 0x001fe20000000100 */
[C---:B------:R-:W-:Y:S01]  /*17b0*/  FADD R16, R4.reuse, -R3 ;  /* 0x8000000304107221 */ /* 0x040fe20000000000 */
[----:B------:R-:W-:Y:S01]  /*17c0*/  FSETP.NEU.AND P1, PT, R23, RZ, PT ;  /* 0x000000ff1700720b */ /* 0x000fe20003f2d000 */
[----:B------:R-:W-:Y:S01]  /*17d0*/  FADD R3, -R4, R2 ;  /* 0x0000000204037221 */ /* 0x000fe20000000100 */
[----:B------:R-:W-:Y:S01]  /*17e0*/  UMOV UR5, 0x400 ;  /* 0x0000040000057882 */ /* 0x000fe20000000000 */
[----:B------:R-:W-:Y:S01]  /*17f0*/  ISETP.NE.AND P3, PT, R9, UR23, PT ;  /* 0x0000001709007c0c */ /* 0x000fe2000bf65270 */
[----:B-1----:R-:W-:Y:S01]  /*1800*/  FADD R15, R2, -R0 ;  /* 0x80000000020f7221 */ /* 0x002fe20000000000 */
[----:B------:R-:W-:Y:S01]  /*1810*/  FADD R2, R12, R3 ;  /* 0x000000030c027221 */ /* 0x000fe20000000000 */
[----:B------:R-:W-:Y:S01]  /*1820*/  HFMA2 R13, -RZ, RZ, 0, 0 ;  /* 0x00000000ff0d7431 */ /* 0x000fe200000001ff */
[----:B------:R-:W-:Y:S01]  /*1830*/  ULEA UR15, UR11, UR19, 0x2 ;  /* 0x000000130b0f7291 */ /* 0x000fe2000f8e10ff */
[----:B------:R-:W-:Y:S01]  /*1840*/  FADD R3, R15, R16 ;  /* 0x000000100f037221 */ /* 0x000fe20000000000 */
[----:B------:R-:W-:Y:S01]  /*1850*/  MOV R14, RZ ;  /* 0x000000ff000e7202 */ /* 0x000fe20000000f00 */
[----:B------:R-:W-:Y:S01]  /*1860*/  HFMA2 R15, -RZ, RZ, 3.140625, 0 ;  /* 0x42480000ff0f7431 */ /* 0x000fe200000001ff */
[----:B------:R-:W-:-:S02]  /*1870*/  IADD3 R12, PT, PT, R9, 0x1, RZ ;  /* 0x00000001090c7810 */ /* 0x000fc40007ffe0ff */
[----:B------:R-:W-:Y:S02]  /*1880*/  @P1 FSETP.GEU.AND P2, PT, |R23|, 1.175494350822287508e-38, PT ;  /* 0x008000001700180b */ /* 0x000fe40003f4e200 */
[----:B------:R-:W-:Y:S01]  /*1890*/  @P1 MOV R24, 0x3f800000 ;  /* 0x3f80000000181802 */ /* 0x000fe20000000f00 */
[----:B------:R-:W0:Y:S01]  /*18a0*/  @!P3 LDS R13, [UR15] ;  /* 0x0000000fff0db984 */ /* 0x000e220008000800 */
[----:B------:R-:W-:Y:S02]  /*18b0*/  @P1 PLOP3.LUT P0, PT, P2, PT, PT, 0x80, 0x8 ;  /* 0x000000000008181c */ /* 0x000fe4000170f070 */
[----:B------:R-:W-:Y:S02]  /*18c0*/  @P1 FSEL R4, R24, 16777216, P2 ;  /* 0x4b80000018041808 */ /* 0x000fe40001000000 */
[----:B------:R-:W-:Y:S01]  /*18d0*/  ISETP.GE.AND P2, PT, R9, UR23, PT ;  /* 0x0000001709007c0c */ /* 0x000fe2000bf46270 */
[----:B------:R-:W-:-:S04]  /*18e0*/  ULEA UR5, UR8, UR5, 0x18 ;  /* 0x0000000508057291 */ /* 0x000fc8000f8ec0ff */
[----:B------:R-:W-:-:S04]  /*18f0*/  ULEA UR5, UR11, UR5, 0x2 ;  /* 0x000000050b057291 */ /* 0x000fc8000f8e10ff */
[----:B------:R-:W-:-:S04]  /*1900*/  @!P0 FMUL R23, R23, 16777216 ;  /* 0x4b80000017178820 */ /* 0x000fc80000400000 */
[----:B------:R-:W-:Y:S01]  /*1910*/  @P2 IADD3 R12, PT, PT, R9, RZ, RZ ;  /* 0x000000ff090c2210 */ /* 0x000fe20007ffe0ff */
[----:B------:R-:W1:Y:S01]  /*1920*/  @!P3 LDS R14, [UR5] ;  /* 0x00000005ff0eb984 */ /* 0x000e620008000800 */
[----:B------:R-:W0:Y:S02]  /*1930*/  @P1 MUFU.RCP R23, R23 ;  /* 0x0000001700171308 */ /* 0x000e240000001000 */
[----:B------:R-:W-:Y:S01]  /*1940*/  I2FP.F32.S32 R9, R12 ;  /* 0x0000000c00097245 */ /* 0x000fe20000201400 */
[----:B0-----:R-:W-:-:S04]  /*1950*/  @P1 FMUL R4, R23, R4 ;  /* 0x0000000417041220 */ /* 0x001fc80000400000 */
[----:B------:R-:W-:Y:S01]  /*1960*/  @P1 FMUL R15, R4, 50 ;  /* 0x42480000040f1820 */ /* 0x000fe20000400000 */
[C---:B--2---:R-:W-:Y:S01]  /*1970*/  FADD R23, R0.reuse, -R17 ;  /* 0x8000001100177221 */ /* 0x044fe20000000000 */
[--C-:B---3--:R-:W-:Y:S01]  /*1980*/  FADD R16, -R17, R21.reuse ;  /* 0x0000001511107221 */ /* 0x108fe20000000100 */
[----:B------:R-:W-:-:S04]  /*1990*/  FADD R24, -R0, R21 ;  /* 0x0000001500187221 */ /* 0x000fc80000000100 */
[----:B------:R-:W-:Y:S01]  /*19a0*/  FSETP.NEU.AND P0, PT, R16, RZ, PT ;  /* 0x000000ff1000720b */ /* 0x000fe20003f0d000 */
[--C-:B----4-:R-:W-:Y:S01]  /*19b0*/  FADD R17, -R17, R22.reuse ;  /* 0x0000001611117221 */ /* 0x110fe20000000100 */
[----:B------:R-:W-:-:S03]  /*19c0*/  FADD R0, R21, -R22 ;  /* 0x8000001615007221 */ /* 0x000fc60000000000 */
[----:B------:R-:W-:Y:S01]  /*19d0*/  FADD R4, R24, R17 ;  /* 0x0000001118047221 */ /* 0x000fe20000000000 */
[----:B------:R-:W-:Y:S01]  /*19e0*/  FADD R0, R23, R0 ;  /* 0x0000000017007221 */ /* 0x000fe20000000000 */
[----:B------:R-:W-:-:S06]  /*19f0*/  MOV R17, 0x42480000 ;  /* 0x4248000000117802 */ /* 0x000fcc0000000f00 */
[----:B-1----:R-:W-:Y:S05]  /*1a00*/  @!P0 BRA `(.L_x_26) ;  /* 0x00000000001c8947 */ /* 0x002fea0003800000 */
[----:B------:R-:W-:Y:S02]  /*1a10*/  FSETP.GEU.AND P0, PT, |R16|, 1.175494350822287508e-38, PT ;  /* 0x008000001000780b */ /* 0x000fe40003f0e200 */
[----:B------:R-:W-:-:S04]  /*1a20*/  MOV R17, 0x3f800000 ;  /* 0x3f80000000117802 */ /* 0x000fc80000000f00 */
[----:B------:R-:W-:-:S07]  /*1a30*/  FSEL R17, R17, 16777216, P0 ;  /* 0x4b80000011117808 */ /* 0x000fce0000000000 */
[----:B------:R-:W-:-:S06]  /*1a40*/  @!P0 FMUL R16, R16, 16777216 ;  /* 0x4b80000010108820 */ /* 0x000fcc0000400000 */
[----:B------:R-:W0:Y:S02]  /*1a50*/  MUFU.RCP R16, R16 ;  /* 0x0000001000107308 */ /* 0x000e240000001000 */
[----:B0-----:R-:W-:-:S04]  /*1a60*/  FMUL R17, R16, R17 ;  /* 0x0000001110117220 */ /* 0x001fc80000400000 */
[----:B------:R-:W-:-:S07]  /*1a70*/  FMUL R17, R17, 50 ;  /* 0x4248000011117820 */ /* 0x000fce0000400000 */
.L_x_26:
[-C--:B------:R-:W-:Y:S01]  /*1a80*/  FFMA R0, R0, R17.reuse, RZ ;  /* 0x0000001100007223 */ /* 0x080fe200000000ff */
[----:B------:R-:W-:Y:S01]  /*1a90*/  FSETP.GEU.AND P0, PT, |R9|, 1.175494350822287508e-38, PT ;  /* 0x008000000900780b */ /* 0x000fe20003f0e200 */
[----:B------:R-:W-:Y:S01]  /*1aa0*/  FFMA R4, R4, R17, RZ ;  /* 0x0000001104047223 */ /* 0x000fe200000000ff */
[-C--:B------:R-:W-:Y:S01]  /*1ab0*/  FFMA R17, R2, R15.reuse, RZ ;  /* 0x0000000f02117223 */ /* 0x080fe200000000ff */
[----:B------:R-:W-:Y:S01]  /*1ac0*/  FMUL R0, R0, UR18 ;  /* 0x0000001200007c20 */ /* 0x000fe20008400000 */
[----:B------:R-:W-:Y:S01]  /*1ad0*/  FFMA R3, R3, R15, RZ ;  /* 0x0000000f03037223 */ /* 0x000fe200000000ff */
[----:B------:R-:W-:Y:S01]  /*1ae0*/  FMUL R4, R4, UR18 ;  /* 0x0000001204047c20 */ /* 0x000fe20008400000 */
[----:B------:R-:W-:Y:S01]  /*1af0*/  @!UP0 UIADD3 UR8, UPT, UPT, UR11, 0x1, URZ ;  /* 0x000000010b088890 */ /* 0x000fe2000fffe0ff */
[----:B------:R-:W-:Y:S02]  /*1b00*/  FFMA R17, R17, UR4, R0 ;  /* 0x0000000411117c23 */ /* 0x000fe40008000000 */
[----:B------:R-:W-:Y:S01]  /*1b10*/  FFMA R0, R3, UR4, R4 ;  /* 0x0000000403007c23 */ /* 0x000fe20008000004 */
[----:B------:R-:W-:Y:S01]  /*1b20*/  @!UP0 ULOP3.LUT UR11, UR8, UR12, URZ, 0xc0, !UPT ;  /* 0x0000000c080b8292 */ /* 0x000fe2000f8ec0ff */
[----:B------:R-:W0:Y:S01]  /*1b30*/  LDC.64 R2, c[0x0][0x3b8] ;  /* 0x0000ee00ff027b82 */ /* 0x000e220000000a00 */
[----:B------:R-:W-:Y:S01]  /*1b40*/  FADD R4, R17, -R14 ;  /* 0x8000000e11047221 */ /* 0x000fe20000000000 */
[----:B------:R-:W-:Y:S01]  /*1b50*/  @!P0 FMUL R9, R9, 16777216 ;  /* 0x4b80000009098820 */ /* 0x000fe20000400000 */
[----:B------:R-:W-:Y:S01]  /*1b60*/  FADD R13, R0, -R13 ;  /* 0x8000000d000d7221 */ /* 0x000fe20000000000 */
[----:B------:R1:W-:Y:S01]  /*1b70*/  STS [UR5], R17 ;  /* 0x00000011ff007988 */ /* 0x0003e20008000805 */
[----:B------:R-:W-:Y:S01]  /*1b80*/  FADD R7, -R7, R4 ;  /* 0x0000000407077221 */ /* 0x000fe20000000100 */
[----:B------:R-:W-:Y:S01]  /*1b90*/  @UP0 UIADD3 UR5, UPT, UPT, UR11, 0x1, URZ ;  /* 0x000000010b050890 */ /* 0x000fe2000fffe0ff */
[----:B------:R-:W-:Y:S01]  /*1ba0*/  FADD R23, -R10, R13 ;  /* 0x0000000d0a177221 */ /* 0x000fe20000000100 */
[----:B------:R-:W2:Y:S01]  /*1bb0*/  LDC.64 R14, c[0x0][0x3c0] ;  /* 0x0000f000ff0e7b82 */ /* 0x000ea20000000a00 */
[----:B------:R-:W3:Y:S01]  /*1bc0*/  MUFU.RCP R9, R9 ;  /* 0x0000000900097308 */ /* 0x000ee20000001000 */
[----:B------:R-:W-:Y:S01]  /*1bd0*/  FADD R13, R6, R7 ;  /* 0x00000007060d7221 */ /* 0x000fe20000000000 */
[----:B------:R-:W-:Y:S01]  /*1be0*/  FADD R21, R8, R23 ;  /* 0x0000001708157221 */ /* 0x000fe20000000000 */
[----:B------:R1:W-:Y:S01]  /*1bf0*/  STS [UR15], R0 ;  /* 0x00000000ff007988 */ /* 0x0003e2000800080f */
[----:B------:R-:W-:Y:S01]  /*1c00*/  @UP0 UISETP.NE.AND UP1, UPT, UR5, UR23, UPT ;  /* 0x000000170500028c */ /* 0x000fe2000bf25270 */
[----:B------:R-:W-:Y:S01]  /*1c10*/  FMUL R4, R13, 16777216 ;  /* 0x4b8000000d047820 */ /* 0x000fe20000400000 */
[----:B------:R-:W-:-:S02]  /*1c20*/  FMUL R10, R21, 16777216 ;  /* 0x4b800000150a7820 */ /* 0x000fc40000400000 */
[----:B------:R-:W-:Y:S02]  /*1c30*/  @UP0 USEL UR11, UR5, URZ, UP1 ;  /* 0x000000ff050b0287 */ /* 0x000fe40008800000 */
[----:B------:R-:W-:Y:S02]  /*1c40*/  FSEL R4, R4, R13, !P0 ;  /* 0x0000000d04047208 */ /* 0x000fe40004000000 */
[----:B------:R-:W-:Y:S01]  /*1c50*/  FSEL R10, R10, R21, !P0 ;  /* 0x000000150a0a7208 */ /* 0x000fe20004000000 */
[----:B0-----:R-:W-:-:S04]  /*1c60*/  IMAD.WIDE.U32 R2, R11, 0x4, R2 ;  /* 0x000000040b027825 */ /* 0x001fc800078e0002 */
[C---:B---3--:R-:W-:Y:S01]  /*1c70*/  FMUL R25, R9.reuse, R4 ;  /* 0x0000000409197220 */ /* 0x048fe20000400000 */
[----:B------:R-:W-:Y:S01]  /*1c80*/  FMUL R27, R9, R10 ;  /* 0x0000000a091b7220 */ /* 0x000fe20000400000 */
[----:B------:R-:W-:Y:S01]  /*1c90*/  FADD R4, -R6, R13 ;  /* 0x0000000d06047221 */ /* 0x000fe20000000100 */
[----:B------:R-:W-:Y:S01]  /*1ca0*/  FADD R10, -R8, R21 ;  /* 0x00000015080a7221 */ /* 0x000fe20000000100 */
[----:B------:R-:W-:Y:S01]  /*1cb0*/  MOV R9, R12 ;  /* 0x0000000c00097202 */ /* 0x000fe20000000f00 */
[----:B------:R1:W-:Y:S01]  /*1cc0*/  STG.E desc[UR16][R2.64], R25 ;  /* 0x0000001902007986 */ /* 0x0003e2000c101910 */
[----:B--2---:R-:W-:-:S04]  /*1cd0*/  IMAD.WIDE.U32 R14, R11, 0x4, R14 ;  /* 0x000000040b0e7825 */ /* 0x004fc800078e000e */
[----:B------:R-:W-:Y:S01]  /*1ce0*/  FADD R7, -R7, R4 ;  /* 0x0000000407077221 */ /* 0x000fe20000000100 */
[----:B------:R-:W-:Y:S01]  /*1cf0*/  FADD R10, -R23, R10 ;  /* 0x0000000a170a7221 */ /* 0x000fe20000000100 */
[----:B------:R-:W-:Y:S01]  /*1d00*/  MOV R6, R13 ;  /* 0x0000000d00067202 */ /* 0x000fe20000000f00 */
[----:B------:R1:W-:Y:S01]  /*1d10*/  STG.E desc[UR16][R14.64], R27 ;  /* 0x0000001b0e007986 */ /* 0x0003e2000c101910 */
[----:B------:R-:W-:-:S07]  /*1d20*/  MOV R8, R21 ;  /* 0x0000001500087202 */ /* 0x000fce0000000f00 */
.L_x_21:
[----:B-1---5:R-:W0:Y:S01]  /*1d30*/  LDC.64 R2, c[0x0][0x3a8] ;  /* 0x0000ea00ff027b82 */ /* 0x022e220000000a00 */
[----:B------:R-:W-:Y:S01]  /*1d40*/  IADD3 R19, PT, PT, R19, 0x1, RZ ;  /* 0x0000000113137810 */ /* 0x000fe20007ffe0ff */
[----:B------:R-:W-:Y:S01]  /*1d50*/  UMOV UR5, UR14 ;  /* 0x0000000e00057c82 */ /* 0x000fe20008000000 */
[----:B------:R-:W-:Y:S02]  /*1d60*/  UMOV UR8, UR13 ;  /* 0x0000000d00087c82 */ /* 0x000fe40008000000 */
[----:B0-----:R-:W-:Y:S02]  /*1d70*/  ISETP.NE.AND P0, PT, R19, R3, PT ;  /* 0x000000031300720c */ /* 0x001fe40003f05270 */
[-C--:B------:R-:W-:Y:S02]  /*1d80*/  IADD3 R11, PT, PT, R11, R2.reuse, RZ ;  /* 0x000000020b0b7210 */ /* 0x080fe40007ffe0ff */
[----:B------:R-:W-:-:S09]  /*1d90*/  IADD3 R5, PT, PT, R5, R2, RZ ;  /* 0x0000000205057210 */ /* 0x000fd20007ffe0ff */
[----:B------:R-:W-:Y:S05]  /*1da0*/  @P0 BRA `(.L_x_27) ;  /* 0xfffffff000140947 */ /* 0x000fea000383ffff */
[----:B------:R-:W-:Y:S05]  /*1db0*/  EXIT ;  /* 0x000000000000794d */ /* 0x000fea0003800000 */
.L_x_28:
[----:B------:R-:W-:-:S00]  /*1dc0*/  BRA `(.L_x_28) ;  /* 0xfffffffc00fc7947 */ /* 0x000fc0000383ffff */
[----:B------:R-:W-:-:S00]  /*1dd0*/  NOP ;  /* 0x0000000000007918 */ /* 0x000fc00000000000 */
        /* <DEDUP_REMOVED lines=10> */
.L_x_46:


//--------------------- .text.aso_batch_f32       --------------------------
	.section	.text.aso_batch_f32,"ax",@progbits
	.align	128
        .global         aso_batch_f32
        .type           aso_batch_f32,@function
        .size           aso_batch_f32,(.L_x_47 - aso_batch_f32)
        .other          aso_batch_f32,@"STO_CUDA_ENTRY STV_DEFAULT"
aso_batch_f32:
.text.aso_batch_f32:
[----:B------:R-:W-:Y:S08]  /*0000*/  LDC R1, c[0x0][0x37c] ;  /* 0x0000df00ff017b82 */ /* 0x000ff00000000800 */
[----:B------:R-:W0:Y:S01]  /*0010*/  S2UR UR14, SR_CTAID.X ;  /* 0x00000000000e79c3 */ /* 0x000e220000002500 */
[----:B------:R-:W0:Y:S02]  /*0020*/  LDCU UR4, c[0x0][0x3dc] ;  /* 0x00007b80ff0477ac */ /* 0x000e240008000800 */
[----:B0-----:R-:W-:-:S06]  /*0030*/  UISETP.GE.AND UP0, UPT, UR14, UR4, UPT ;  /* 0x000000040e00728c */ /* 0x001fcc000bf06270 */
[----:B------:R-:W-:-:S13]  /*0040*/  PLOP3.LUT P0, PT, PT, PT, UP0, 0x80, 0x8 ;  /* 0x000000000008781c */ /* 0x000fda0003f0f008 */
[----:B------:R-:W-:Y:S05]  /*0050*/  @P0 EXIT ;  /* 0x000000000000094d */ /* 0x000fea0003800000 */
[----:B------:R-:W0:Y:S01]  /*0060*/  LDCU.64 UR4, c[0x0][0x3a0] ;  /* 0x00007400ff0477ac */ /* 0x000e220008000a00 */
[----:B------:R-:W1:Y:S01]  /*0070*/  LDCU.64 UR16, c[0x0][0x358] ;  /* 0x00006b00ff1077ac */ /* 0x000e620008000a00 */
[----:B------:R-:W2:Y:S01]  /*0080*/  LDCU.64 UR8, c[0x0][0x3d0] ;  /* 0x00007a00ff0877ac */ /* 0x000ea20008000a00 */
[----:B0-----:R-:W-:-:S06]  /*0090*/  UIMAD.WIDE.U32 UR4, UR14, 0x4, UR4 ;  /* 0x000000040e0478a5 */ /* 0x001fcc000f8e0004 */
[----:B------:R-:W-:Y:S01]  /*00a0*/  MOV R2, UR4 ;  /* 0x0000000400027c02 */ /* 0x000fe20008000f00 */
[----:B------:R-:W-:-:S05]  /*00b0*/  IMAD.U32 R3, RZ, RZ, UR5 ;  /* 0x00000005ff037e24 */ /* 0x000fca000f8e00ff */
[----:B-1----:R-:W3:Y:S01]  /*00c0*/  LDG.E.CONSTANT R2, desc[UR16][R2.64] ;  /* 0x0000001002027981 */ /* 0x002ee2000c1e9900 */
[----:B--2---:R-:W-:-:S04]  /*00d0*/  MOV R0, UR8 ;  /* 0x0000000800007c02 */ /* 0x004fc80008000f00 */
[----:B------:R-:W-:Y:S02]  /*00e0*/  ISETP.GT.AND P1, PT, R0, UR9, PT ;  /* 0x0000000900007c0c */ /* 0x000fe4000bf24270 */
[----:B---3--:R-:W-:-:S13]  /*00f0*/  R2UR UR29, R2 ;  /* 0x00000000021d72ca */ /* 0x008fda00000e0000 */
[----:B------:R-:W-:-:S04]  /*0100*/  UISETP.GT.AND UP0, UPT, UR29, URZ, UPT ;  /* 0x000000ff1d00728c */ /* 0x000fc8000bf04270 */
[----:B------:R-:W-:-:S06]  /*0110*/  UISETP.GT.AND UP0, UPT, UR9, -0x1, UP0 ;  /* 0xffffffff0900788c */ /* 0x000fcc0008704270 */
[----:B------:R-:W-:-:S13]  /*0120*/  PLOP3.LUT P0, PT, PT, PT, UP0, 0x80, 0x8 ;  /* 0x000000000008781c */ /* 0x000fda0003f0f008 */
[----:B------:R-:W-:Y:S05]  /*0130*/  @P0 BRA P1, `(.L_x_29) ;  /* 0x0000000000400947 */ /* 0x000fea0000800000 */
[----:B------:R-:W0:Y:S02]  /*0140*/  S2R R11, SR_TID.X ;  /* 0x00000000000b7919 */ /* 0x000e240000002100 */
[----:B0-----:R-:W-:-:S13]  /*0150*/  ISETP.GE.AND P0, PT, R11, UR8, PT ;  /* 0x000000080b007c0c */ /* 0x001fda000bf06270 */
[----:B------:R-:W-:Y:S05]  /*0160*/  @P0 EXIT ;  /* 0x000000000000094d */ /* 0x000fea0003800000 */
[----:B------:R-:W0:Y:S01]  /*0170*/  LDC.64 R6, c[0x0][0x3e0] ;  /* 0x0000f800ff067b82 */ /* 0x000e220000000a00 */
[----:B------:R-:W-:Y:S01]  /*0180*/  IMAD.MOV.U32 R13, RZ, RZ, 0x7fc00000 ;  /* 0x7fc00000ff0d7424 */ /* 0x000fe200078e00ff */
[----:B------:R-:W1:Y:S06]  /*0190*/  LDCU UR4, c[0x0][0x360] ;  /* 0x00006c00ff0477ac */ /* 0x000e6c0008000800 */
[----:B------:R-:W2:Y:S02]  /*01a0*/  LDC.64 R8, c[0x0][0x3e8] ;  /* 0x0000fa00ff087b82 */ /* 0x000ea40000000a00 */
.L_x_30:
[----:B---3--:R-:W-:Y:S01]  /*01b0*/  IMAD R5, R0, UR14, R11 ;  /* 0x0000000e00057c24 */ /* 0x008fe2000f8e020b */
        /* <DEDUP_REMOVED lines=8> */
.L_x_29:
[----:B------:R-:W-:-:S04]  /*0240*/  UIADD3 UR10, UPT, UPT, UR29, UR9, URZ ;  /* 0x000000091d0a7290 */ /* 0x000fc8000fffe0ff */
[----:B------:R-:W-:Y:S02]  /*0250*/  UISETP.GT.AND UP0, UPT, UR10, UR8, UPT ;  /* 0x000000080a00728c */ /* 0x000fe4000bf04270 */
[----:B------:R-:W-:-:S07]  /*0260*/  UIADD3 UR30, UPT, UPT, UR10, -0x1, URZ ;  /* 0xffffffff0a1e7890 */ /* 0x000fce000fffe0ff */
[----:B------:R-:W-:Y:S05]  /*0270*/  BRA.U !UP0, `(.L_x_31) ;  /* 0x0000000108407547 */ /* 0x000fea000b800000 */
[----:B------:R-:W0:Y:S02]  /*0280*/  S2R R11, SR_TID.X ;  /* 0x00000000000b7919 */ /* 0x000e240000002100 */
[----:B0-----:R-:W-:-:S13]  /*0290*/  ISETP.GE.AND P0, PT, R11, UR8, PT ;  /* 0x000000080b007c0c */ /* 0x001fda000bf06270 */
[----:B------:R-:W-:Y:S05]  /*02a0*/  @P0 EXIT ;  /* 0x000000000000094d */ /* 0x000fea0003800000 */
[----:B------:R-:W0:Y:S01]  /*02b0*/  LDC.64 R6, c[0x0][0x3e0] ;  /* 0x0000f800ff067b82 */ /* 0x000e220000000a00 */
[----:B------:R-:W-:Y:S01]  /*02c0*/  IMAD.MOV.U32 R13, RZ, RZ, 0x7fc00000 ;  /* 0x7fc00000ff0d7424 */ /* 0x000fe200078e00ff */
[----:B------:R-:W1:Y:S06]  /*02d0*/  LDCU UR4, c[0x0][0x360] ;  /* 0x00006c00ff0477ac */ /* 0x000e6c0008000800 */
[----:B------:R-:W2:Y:S02]  /*02e0*/  LDC.64 R8, c[0x0][0x3e8] ;  /* 0x0000fa00ff087b82 */ /* 0x000ea40000000a00 */
.L_x_32:
        /* <DEDUP_REMOVED lines=9> */
.L_x_31:
[----:B------:R-:W0:Y:S02]  /*0380*/  LDCU.64 UR4, c[0x0][0x3b0] ;  /* 0x00007600ff0477ac */ /* 0x000e240008000a00 */
[----:B0-----:R-:W-:-:S06]  /*0390*/  UIMAD.WIDE.U32 UR4, UR29, 0x4, UR4 ;  /* 0x000000041d0478a5 */ /* 0x001fcc000f8e0004 */
[----:B------:R-:W-:Y:S01]  /*03a0*/  MOV R2, UR4 ;  /* 0x0000000400027c02 */ /* 0x000fe20008000f00 */
[----:B------:R-:W-:-:S04]  /*03b0*/  IMAD.U32 R3, RZ, RZ, UR5 ;  /* 0x00000005ff037e24 */ /* 0x000fc8000f8e00ff */
[----:B------:R-:W0:Y:S01]  /*03c0*/  LDCU UR4, c[0x0][0x3d8] ;  /* 0x00007b00ff0477ac */ /* 0x000e220008000800 */
[----:B------:R-:W2:Y:S02]  /*03d0*/  LDG.E.CONSTANT R2, desc[UR16][R2.64] ;  /* 0x0000001002027981 */ /* 0x000ea4000c1e9900 */
[----:B--2---:R-:W-:-:S13]  /*03e0*/  R2UR UR11, R2 ;  /* 0x00000000020b72ca */ /* 0x004fda00000e0000 */
[----:B0-----:R-:W-:Y:S02]  /*03f0*/  UISETP.GE.AND UP0, UPT, UR11, UR4, UPT ;  /* 0x000000040b00728c */ /* 0x001fe4000bf06270 */
[----:B------:R-:W-:-:S04]  /*0400*/  MOV R4, UR11 ;  /* 0x0000000b00047c02 */ /* 0x000fc80008000f00 */
[----:B------:R-:W-:Y:S02]  /*0410*/  ISETP.GT.AND P1, PT, R4, -0x1, PT ;  /* 0xffffffff0400780c */ /* 0x000fe40003f24270 */
[----:B------:R-:W-:-:S13]  /*0420*/  PLOP3.LUT P0, PT, PT, PT, UP0, 0x80, 0x8 ;  /* 0x000000000008781c */ /* 0x000fda0003f0f008 */
[----:B------:R-:W-:Y:S05]  /*0430*/  @!P0 BRA P1, `(.L_x_33) ;  /* 0x0000000000408947 */ /* 0x000fea0000800000 */
[----:B------:R-:W0:Y:S02]  /*0440*/  S2R R11, SR_TID.X ;  /* 0x00000000000b7919 */ /* 0x000e240000002100 */
[----:B0-----:R-:W-:-:S13]  /*0450*/  ISETP.GE.U32.AND P0, PT, R11, UR8, PT ;  /* 0x000000080b007c0c */ /* 0x001fda000bf06070 */
[----:B------:R-:W-:Y:S05]  /*0460*/  @P0 EXIT ;  /* 0x000000000000094d */ /* 0x000fea0003800000 */
[----:B------:R-:W0:Y:S01]  /*0470*/  LDC.64 R6, c[0x0][0x3e0] ;  /* 0x0000f800ff067b82 */ /* 0x000e220000000a00 */
[----:B------:R-:W-:Y:S01]  /*0480*/  MOV R13, 0x7fc00000 ;  /* 0x7fc00000000d7802 */ /* 0x000fe20000000f00 */
[----:B------:R-:W1:Y:S06]  /*0490*/  LDCU UR4, c[0x0][0x360] ;  /* 0x00006c00ff0477ac */ /* 0x000e6c0008000800 */
[----:B------:R-:W2:Y:S02]  /*04a0*/  LDC.64 R8, c[0x0][0x3e8] ;  /* 0x0000fa00ff087b82 */ /* 0x000ea40000000a00 */
.L_x_34:
[----:B---3--:R-:W-:Y:S02]  /*04b0*/  IMAD R5, R0, UR14, R11 ;  /* 0x0000000e00057c24 */ /* 0x008fe4000f8e020b */
[----:B-1----:R-:W-:Y:S02]  /*04c0*/  VIADD R11, R11, UR4 ;  /* 0x000000040b0b7c36 */ /* 0x002fe40008000000 */
[----:B0-----:R-:W-:-:S03]  /*04d0*/  IMAD.WIDE R2, R5, 0x4, R6 ;  /* 0x0000000405027825 */ /* 0x001fc600078e0206 */
[----:B------:R-:W-:Y:S01]  /*04e0*/  ISETP.GE.AND P0, PT, R11, UR8, PT ;  /* 0x000000080b007c0c */ /* 0x000fe2000bf06270 */
[----:B--2---:R-:W-:Y:S01]  /*04f0*/  IMAD.WIDE R4, R5, 0x4, R8 ;  /* 0x0000000405047825 */ /* 0x004fe200078e0208 */
[----:B------:R3:W-:Y:S04]  /*0500*/  STG.E desc[UR16][R2.64], R13 ;  /* 0x0000000d02007986 */ /* 0x0007e8000c101910 */
[----:B------:R3:W-:Y:S07]  /*0510*/  STG.E desc[UR16][R4.64], R13 ;  /* 0x0000000d04007986 */ /* 0x0007ee000c101910 */
[----:B------:R-:W-:Y:S05]  /*0520*/  @!P0 BRA `(.L_x_34) ;  /* 0xfffffffc00e08947 */ /* 0x000fea000383ffff */
[----:B------:R-:W-:Y:S05]  /*0530*/  EXIT ;  /* 0x000000000000794d */ /* 0x000fea0003800000 */
.L_x_33:
[----:B------:R-:W0:Y:S02]  /*0540*/  LDCU.64 UR4, c[0x0][0x3a8] ;  /* 0x00007500ff0477ac */ /* 0x000e240008000a00 */
[----:B0-----:R-:W-:-:S06]  /*0550*/  UIMAD.WIDE.U32 UR4, UR14, 0x4, UR4 ;  /* 0x000000040e0478a5 */ /* 0x001fcc000f8e0004 */
[----:B------:R-:W-:Y:S02]  /*0560*/  MOV R2, UR4 ;  /* 0x0000000400027c02 */ /* 0x000fe40008000f00 */
[----:B------:R-:W-:-:S05]  /*0570*/  MOV R3, UR5 ;  /* 0x0000000500037c02 */ /* 0x000fca0008000f00 */
[----:B------:R-:W2:Y:S01]  /*0580*/  LDG.E.CONSTANT R2, desc[UR16][R2.64] ;  /* 0x0000001002027981 */ /* 0x000ea2000c1e9900 */
[----:B------:R-:W-:Y:S02]  /*0590*/  HFMA2 R17, -RZ, RZ, 1.75, 0 ;  /* 0x3f000000ff117431 */ /* 0x000fe400000001ff */
[----:B------:R-:W-:Y:S01]  /*05a0*/  IMAD.MOV.U32 R16, RZ, RZ, 0x3f000000 ;  /* 0x3f000000ff107424 */ /* 0x000fe200078e00ff */
[----:B------:R-:W0:Y:S02]  /*05b0*/  S2R R11, SR_TID.X ;  /* 0x00000000000b7919 */ /* 0x000e240000002100 */
[C---:B0-----:R-:W-:Y:S02]  /*05c0*/  ISETP.GE.U32.AND P1, PT, R11.reuse, UR30, PT ;  /* 0x0000001e0b007c0c */ /* 0x041fe4000bf26070 */
[----:B------:R-:W-:Y:S02]  /*05d0*/  ISETP.NE.AND P2, PT, R11, RZ, PT ;  /* 0x000000ff0b00720c */ /* 0x000fe40003f45270 */
[----:B--2---:R-:W-:-:S13]  /*05e0*/  ISETP.NE.AND P0, PT, R2, RZ, PT ;  /* 0x000000ff0200720c */ /* 0x004fda0003f05270 */
[----:B------:R-:W-:Y:S05]  /*05f0*/  @!P0 BRA `(.L_x_35) ;  /* 0x0000000000148947 */ /* 0x000fea0003800000 */
[----:B------:R-:W-:-:S13]  /*0600*/  ISETP.NE.AND P0, PT, R2, 0x2, PT ;  /* 0x000000020200780c */ /* 0x000fda0003f05270 */
[----:B------:R-:W-:Y:S01]  /*0610*/  @!P0 MOV R17, RZ ;  /* 0x000000ff00118202 */ /* 0x000fe20000000f00 */
[----:B------:R-:W-:Y:S01]  /*0620*/  @!P0 IMAD.MOV.U32 R16, RZ, RZ, 0x3f800000 ;  /* 0x3f800000ff108424 */ /* 0x000fe200078e00ff */
[----:B------:R-:W-:Y:S02]  /*0630*/  @P0 MOV R17, 0x3f800000 ;  /* 0x3f80000000110802 */ /* 0x000fe40000000f00 */
[----:B------:R-:W-:-:S07]  /*0640*/  @P0 MOV R16, RZ ;  /* 0x000000ff00100202 */ /* 0x000fce0000000f00 */
.L_x_35:
[----:B------:R-:W-:Y:S04]  /*0650*/  BSSY.RECONVERGENT B0, `(.L_x_36) ;  /* 0x000000e000007945 */ /* 0x000fe80003800200 */
[----:B------:R-:W-:Y:S05]  /*0660*/  @P1 BRA `(.L_x_37) ;  /* 0x0000000000301947 */ /* 0x000fea0003800000 */
[----:B------:R-:W0:Y:S01]  /*0670*/  LDC R10, c[0x0][0x360] ;  /* 0x0000d800ff0a7b82 */ /* 0x000e220000000800 */
[----:B------:R-:W-:-:S07]  /*0680*/  IMAD.MOV.U32 R13, RZ, RZ, 0x7fc00000 ;  /* 0x7fc00000ff0d7424 */ /* 0x000fce00078e00ff */
[----:B------:R-:W1:Y:S08]  /*0690*/  LDC.64 R6, c[0x0][0x3e0] ;  /* 0x0000f800ff067b82 */ /* 0x000e700000000a00 */
[----:B------:R-:W2:Y:S02]  /*06a0*/  LDC.64 R8, c[0x0][0x3e8] ;  /* 0x0000fa00ff087b82 */ /* 0x000ea40000000a00 */
.L_x_38:
[----:B---3--:R-:W-:Y:S01]  /*06b0*/  IMAD R5, R0, UR14, R11 ;  /* 0x0000000e00057c24 */ /* 0x008fe2000f8e020b */
[----:B0-----:R-:W-:-:S03]  /*06c0*/  IADD3 R11, PT, PT, R10, R11, RZ ;  /* 0x0000000b0a0b7210 */ /* 0x001fc60007ffe0ff */
[----:B-1----:R-:W-:Y:S01]  /*06d0*/  IMAD.WIDE R2, R5, 0x4, R6 ;  /* 0x0000000405027825 */ /* 0x002fe200078e0206 */
[----:B------:R-:W-:-:S03]  /*06e0*/  ISETP.GE.AND P0, PT, R11, UR30, PT ;  /* 0x0000001e0b007c0c */ /* 0x000fc6000bf06270 */
[----:B--2---:R-:W-:Y:S01]  /*06f0*/  IMAD.WIDE R4, R5, 0x4, R8 ;  /* 0x0000000405047825 */ /* 0x004fe200078e0208 */
[----:B------:R3:W-:Y:S04]  /*0700*/  STG.E desc[UR16][R2.64], R13 ;  /* 0x0000000d02007986 */ /* 0x0007e8000c101910 */
[----:B------:R3:W-:Y:S05]  /*0710*/  STG.E desc[UR16][R4.64], R13 ;  /* 0x0000000d04007986 */ /* 0x0007ea000c101910 */
[----:B------:R-:W-:Y:S05]  /*0720*/  @!P0 BRA `(.L_x_38) ;  /* 0xfffffffc00e08947 */ /* 0x000fea000383ffff */
.L_x_37:
[----:B------:R-:W-:Y:S05]  /*0730*/  BSYNC.RECONVERGENT B0 ;  /* 0x0000000000007941 */ /* 0x000fea0003800200 */
.L_x_36:
[----:B------:R-:W-:Y:S06]  /*0740*/  BAR.SYNC.DEFER_BLOCKING 0x0 ;  /* 0x0000000000007b1d */ /* 0x000fec0000010000 */
[----:B------:R-:W-:Y:S05]  /*0750*/  @P2 EXIT ;  /* 0x000000000000294d */ /* 0x000fea0003800000 */
[----:B------:R-:W0:Y:S02]  /*0760*/  LDCU.64 UR4, c[0x0][0x3b8] ;  /* 0x00007700ff0477ac */ /* 0x000e240008000a00 */
[----:B0-----:R-:W-:-:S06]  /*0770*/  UIMAD.WIDE.U32 UR4, UR11, 0x4, UR4 ;  /* 0x000000040b0478a5 */ /* 0x001fcc000f8e0004 */
[----:B---3--:R-:W-:Y:S01]  /*0780*/  MOV R2, UR4 ;  /* 0x0000000400027c02 */ /* 0x008fe20008000f00 */
[----:B------:R-:W-:-:S05]  /*0790*/  IMAD.U32 R3, RZ, RZ, UR5 ;  /* 0x00000005ff037e24 */ /* 0x000fca000f8e00ff */
[----:B------:R-:W2:Y:S01]  /*07a0*/  LDG.E.CONSTANT R2, desc[UR16][R2.64] ;  /* 0x0000001002027981 */ /* 0x000ea2000c1e9900 */
[----:B------:R-:W-:Y:S02]  /*07b0*/  UISETP.GE.U32.AND UP0, UPT, UR29, 0x8, UPT ;  /* 0x000000081d00788c */ /* 0x000fe4000bf06070 */
[----:B------:R-:W-:Y:S01]  /*07c0*/  ULOP3.LUT UR7, UR29, 0x7, URZ, 0xc0, !UPT ;  /* 0x000000071d077892 */ /* 0x000fe2000f8ec0ff */
[----:B------:R-:W-:Y:S01]  /*07d0*/  UMOV UR4, URZ ;  /* 0x000000ff00047c82 */ /* 0x000fe20008000000 */
[----:B--2---:R-:W-:-:S05]  /*07e0*/  R2UR UR9, R2 ;  /* 0x00000000020972ca */ /* 0x004fca00000e0000 */
[----:B------:R-:W-:Y:S10]  /*07f0*/  BRA.U !UP0, `(.L_x_39) ;  /* 0x0000000108547547 */ /* 0x000ff4000b800000 */
[----:B------:R-:W0:Y:S01]  /*0800*/  S2UR UR6, SR_CgaCtaId ;  /* 0x00000000000679c3 */ /* 0x000e220000008800 */
[----:B------:R-:W-:Y:S01]  /*0810*/  UMOV UR5, 0x400 ;  /* 0x0000040000057882 */ /* 0x000fe20000000000 */
[----:B------:R-:W-:Y:S02]  /*0820*/  ULOP3.LUT UR4, UR29, 0x7ffffff8, URZ, 0xc0, !UPT ;  /* 0x7ffffff81d047892 */ /* 0x000fe4000f8ec0ff */
[----:B0-----:R-:W-:Y:S02]  /*0830*/  ULEA UR5, UR6, UR5, 0x18 ;  /* 0x0000000506057291 */ /* 0x001fe4000f8ec0ff */
[----:B------:R-:W-:Y:S02]  /*0840*/  UIADD3 UR6, UPT, UPT, -UR4, URZ, URZ ;  /* 0x000000ff04067290 */ /* 0x000fe4000fffe1ff */
[----:B------:R-:W-:-:S12]  /*0850*/  UIADD3 UR5, UPT, UPT, UR5, 0x10, URZ ;  /* 0x0000001005057890 */ /* 0x000fd8000fffe0ff */
.L_x_40:
[----:B------:R-:W-:Y:S02]  /*0860*/  ULEA UR12, UR29, UR5, 0x2 ;  /* 0x000000051d0c7291 */ /* 0x000fe4000f8e10ff */
[----:B------:R-:W-:-:S04]  /*0870*/  UIADD3 UR6, UPT, UPT, UR6, 0x8, URZ ;  /* 0x0000000806067890 */ /* 0x000fc8000fffe0ff */
[----:B------:R-:W-:-:S03]  /*0880*/  UISETP.NE.AND UP0, UPT, UR6, URZ, UPT ;  /* 0x000000ff0600728c */ /* 0x000fc6000bf05270 */
[----:B------:R-:W-:Y:S04]  /*0890*/  STS [UR12+-0x10], RZ ;  /* 0xfffff0ffff007988 */ /* 0x000fe8000800080c */
[----:B------:R-:W-:Y:S04]  /*08a0*/  STS [UR12+-0xc], RZ ;  /* 0xfffff4ffff007988 */ /* 0x000fe8000800080c */
[----:B------:R-:W-:Y:S04]  /*08b0*/  STS [UR12+-0x8], RZ ;  /* 0xfffff8ffff007988 */ /* 0x000fe8000800080c */
[----:B------:R-:W-:Y:S04]  /*08c0*/  STS.128 [UR5+-0x10], RZ ;  /* 0xfffff0ffff007988 */ /* 0x000fe80008000c05 */
[----:B------:R-:W-:Y:S04]  /*08d0*/  STS [UR12+-0x4], RZ ;  /* 0xfffffcffff007988 */ /* 0x000fe8000800080c */
[----:B------:R-:W-:Y:S04]  /*08e0*/  STS [UR12], RZ ;  /* 0x000000ffff007988 */ /* 0x000fe8000800080c */
[----:B------:R-:W-:Y:S04]  /*08f0*/  STS [UR12+0x4], RZ ;  /* 0x000004ffff007988 */ /* 0x000fe8000800080c */
[----:B------:R-:W-:Y:S04]  /*0900*/  STS [UR12+0x8], RZ ;  /* 0x000008ffff007988 */ /* 0x000fe8000800080c */
[----:B------:R-:W-:Y:S01]  /*0910*/  STS.128 [UR5], RZ ;  /* 0x000000ffff007988 */ /* 0x000fe20008000c05 */
[----:B------:R-:W-:-:S03]  /*0920*/  UIADD3 UR5, UPT, UPT, UR5, 0x20, URZ ;  /* 0x0000002005057890 */ /* 0x000fc6000fffe0ff */
[----:B------:R-:W-:Y:S01]  /*0930*/  STS [UR12+0xc], RZ ;  /* 0x00000cffff007988 */ /* 0x000fe2000800080c */
[----:B------:R-:W-:Y:S08]  /*0940*/  BRA.U UP0, `(.L_x_40) ;  /* 0xfffffffd00c47547 */ /* 0x000ff0000b83ffff */
.L_x_39:
[----:B------:R-:W0:Y:S01]  /*0950*/  S2UR UR6, SR_CgaCtaId ;  /* 0x00000000000679c3 */ /* 0x000e220000008800 */
[----:B------:R-:W-:Y:S01]  /*0960*/  UISETP.NE.AND UP0, UPT, UR7, URZ, UPT ;  /* 0x000000ff0700728c */ /* 0x000fe2000bf05270 */
[----:B------:R-:W-:Y:S02]  /*0970*/  UMOV UR5, 0x400 ;  /* 0x0000040000057882 */ /* 0x000fe40000000000 */
[----:B0-----:R-:W-:-:S04]  /*0980*/  ULEA UR5, UR6, UR5, 0x18 ;  /* 0x0000000506057291 */ /* 0x001fc8000f8ec0ff */
[----:B------:R-:W-:Y:S02]  /*0990*/  ULEA UR31, UR29, UR5, 0x2 ;  /* 0x000000051d1f7291 */ /* 0x000fe4000f8e10ff */
[----:B------:R-:W-:Y:S10]  /*09a0*/  BRA.U !UP0, `(.L_x_41) ;  /* 0x0000000108807547 */ /* 0x000ff4000b800000 */
[----:B------:R-:W-:Y:S02]  /*09b0*/  UISETP.GE.U32.AND UP0, UPT, UR7, 0x4, UPT ;  /* 0x000000040700788c */ /* 0x000fe4000bf06070 */
[----:B------:R-:W-:-:S04]  /*09c0*/  ULOP3.LUT UR6, UR29, 0x3, URZ, 0xc0, !UPT ;  /* 0x000000031d067892 */ /* 0x000fc8000f8ec0ff */
[----:B------:R-:W-:-:S03]  /*09d0*/  UISETP.NE.AND UP1, UPT, UR6, URZ, UPT ;  /* 0x000000ff0600728c */ /* 0x000fc6000bf25270 */
[----:B------:R-:W-:Y:S08]  /*09e0*/  BRA.U !UP0, `(.L_x_42) ;  /* 0x00000001082c7547 */ /* 0x000ff0000b800000 */
[----:B------:R-:W-:Y:S02]  /*09f0*/  ULEA UR7, UR4, UR5, 0x2 ;  /* 0x0000000504077291 */ /* 0x000fe4000f8e10ff */
[----:B------:R-:W-:Y:S02]  /*0a00*/  ULEA UR12, UR4, UR31, 0x2 ;  /* 0x0000001f040c7291 */ /* 0x000fe4000f8e10ff */
[----:B------:R-:W-:-:S05]  /*0a10*/  UIADD3 UR4, UPT, UPT, UR4, 0x4, URZ ;  /* 0x0000000404047890 */ /* 0x000fca000fffe0ff */
[----:B------:R-:W-:Y:S04]  /*0a20*/  STS [UR7], RZ ;  /* 0x000000ffff007988 */ /* 0x000fe80008000807 */
[----:B------:R-:W-:Y:S04]  /*0a30*/  STS [UR12], RZ ;  /* 0x000000ffff007988 */ /* 0x000fe8000800080c */
[----:B------:R-:W-:Y:S04]  /*0a40*/  STS [UR7+0x4], RZ ;  /* 0x000004ffff007988 */ /* 0x000fe80008000807 */
[----:B------:R-:W-:Y:S04]  /*0a50*/  STS [UR12+0x4], RZ ;  /* 0x000004ffff007988 */ /* 0x000fe8000800080c */
[----:B------:R-:W-:Y:S04]  /*0a60*/  STS [UR7+0x8], RZ ;  /* 0x000008ffff007988 */ /* 0x000fe80008000807 */
[----:B------:R-:W-:Y:S04]  /*0a70*/  STS [UR12+0x8], RZ ;  /* 0x000008ffff007988 */ /* 0x000fe8000800080c */
[----:B------:R-:W-:Y:S04]  /*0a80*/  STS [UR7+0xc], RZ ;  /* 0x00000cffff007988 */ /* 0x000fe80008000807 */
[----:B------:R-:W-:Y:S01]  /*0a90*/  STS [UR12+0xc], RZ ;  /* 0x00000cffff007988 */ /* 0x000fe2000800080c */
.L_x_42:
[----:B------:R-:W-:Y:S05]  /*0aa0*/  BRA.U !UP1, `(.L_x_41) ;  /* 0x0000000109407547 */ /* 0x000fea000b800000 */
[----:B------:R-:W-:Y:S02]  /*0ab0*/  UISETP.NE.AND UP0, UPT, UR6, 0x1, UPT ;  /* 0x000000010600788c */ /* 0x000fe4000bf05270 */
[----:B------:R-:W-:-:S04]  /*0ac0*/  ULOP3.LUT UR7, UR29, 0x1, URZ, 0xc0, !UPT ;  /* 0x000000011d077892 */ /* 0x000fc8000f8ec0ff */
[----:B------:R-:W-:-:S06]  /*0ad0*/  UISETP.NE.U32.AND UP1, UPT, UR7, 0x1, UPT ;  /* 0x000000010700788c */ /* 0x000fcc000bf25070 */
[----:B------:R-:W-:Y:S01]  /*0ae0*/  PLOP3.LUT P0, PT, PT, PT, UP1, 0x80, 0x8 ;  /* 0x000000000008781c */ /* 0x000fe20003f0f018 */
[----:B------:R-:W-:-:S12]  /*0af0*/  BRA.U !UP0, `(.L_x_43) ;  /* 0x00000001081c7547 */ /* 0x000fd8000b800000 */
[----:B------:R-:W-:Y:S02]  /*0b00*/  ULEA UR6, UR4, UR5, 0x2 ;  /* 0x0000000504067291 */ /* 0x000fe4000f8e10ff */
[----:B------:R-:W-:Y:S02]  /*0b10*/  ULEA UR7, UR4, UR31, 0x2 ;  /* 0x0000001f04077291 */ /* 0x000fe4000f8e10ff */
[----:B------:R-:W-:-:S05]  /*0b20*/  UIADD3 UR4, UPT, UPT, UR4, 0x2, URZ ;  /* 0x0000000204047890 */ /* 0x000fca000fffe0ff */
[----:B------:R-:W-:Y:S04]  /*0b30*/  STS [UR6], RZ ;  /* 0x000000ffff007988 */ /* 0x000fe80008000806 */
[----:B------:R-:W-:Y:S04]  /*0b40*/  STS [UR7], RZ ;  /* 0x000000ffff007988 */ /* 0x000fe80008000807 */
[----:B------:R-:W-:Y:S04]  /*0b50*/  STS [UR6+0x4], RZ ;  /* 0x000004ffff007988 */ /* 0x000fe80008000806 */
[----:B------:R-:W-:Y:S01]  /*0b60*/  STS [UR7+0x4], RZ ;  /* 0x000004ffff007988 */ /* 0x000fe20008000807 */
.L_x_43:
[----:B------:R-:W-:Y:S02]  /*0b70*/  @!UP1 ULEA UR5, UR4, UR5, 0x2 ;  /* 0x0000000504059291 */ /* 0x000fe4000f8e10ff */
[----:B------:R-:W-:-:S07]  /*0b80*/  @!UP1 ULEA UR4, UR4, UR31, 0x2 ;  /* 0x0000001f04049291 */ /* 0x000fce000f8e10ff */
[----:B------:R-:W-:Y:S04]  /*0b90*/  @!P0 STS [UR5], RZ ;  /* 0x000000ffff008988 */ /* 0x000fe80008000805 */
[----:B------:R-:W-:Y:S01]  /*0ba0*/  @!P0 STS [UR4], RZ ;  /* 0x000000ffff008988 */ /* 0x000fe20008000804 */
.L_x_41:
[----:B------:R-:W0:Y:S01]  /*0bb0*/  LDCU.128 UR20, c[0x0][0x3c0] ;  /* 0x00007800ff1477ac */ /* 0x000e220008000c00 */
[----:B------:R-:W1:Y:S01]  /*0bc0*/  LDC.64 R6, c[0x0][0x3e0] ;  /* 0x0000f800ff067b82 */ /* 0x000e620000000a00 */
[----:B------:R-:W-:Y:S01]  /*0bd0*/  HFMA2 R0, -RZ, RZ, 0, 0 ;  /* 0x00000000ff007431 */ /* 0x000fe200000001ff */
[----:B------:R-:W-:Y:S01]  /*0be0*/  CS2R R20, SRZ ;  /* 0x0000000000147805 */ /* 0x000fe2000001ff00 */
[----:B------:R-:W2:Y:S01]  /*0bf0*/  LDCU.128 UR4, c[0x0][0x3c0] ;  /* 0x00007800ff0477ac */ /* 0x000ea20008000c00 */
[----:B------:R-:W-:Y:S01]  /*0c00*/  MOV R18, RZ ;  /* 0x000000ff00127202 */ /* 0x000fe20000000f00 */
[----:B------:R-:W-:Y:S01]  /*0c10*/  IMAD.MOV.U32 R22, RZ, RZ, RZ ;  /* 0x000000ffff167224 */ /* 0x000fe200078e00ff */
[----:B------:R-:W-:Y:S02]  /*0c20*/  UMOV UR12, 0x4 ;  /* 0x00000004000c7882 */ /* 0x000fe40000000000 */
[----:B------:R-:W3:Y:S01]  /*0c30*/  LDC.64 R4, c[0x0][0x3e8] ;  /* 0x0000fa00ff047b82 */ /* 0x000ee20000000a00 */
[----:B------:R-:W-:Y:S01]  /*0c40*/  UMOV UR13, 0x0 ;  /* 0x00000000000d7882 */ /* 0x000fe20000000000 */
[----:B------:R-:W-:-:S02]  /*0c50*/  UIADD3 UR32, UPT, UPT, -UR29, UR30, URZ ;  /* 0x0000001e1d207290 */ /* 0x000fc4000fffe1ff */
[----:B------:R-:W-:Y:S01]  /*0c60*/  UIMAD.WIDE UR12, UR9, 0x4, UR12 ;  /* 0x00000004090c78a5 */ /* 0x000fe2000f8e020c */
[----:B------:R-:W4:Y:S03]  /*0c70*/  LDCU.128 UR24, c[0x0][0x380] ;  /* 0x00007000ff1877ac */ /* 0x000f260008000c00 */
[----:B0-----:R-:W-:Y:S02]  /*0c80*/  UIADD3 UR19, UP0, UPT, UR12, UR20, URZ ;  /* 0x000000140c137290 */ /* 0x001fe4000ff1e0ff */
[----:B------:R-:W-:Y:S02]  /*0c90*/  UIADD3 UR15, UP1, UPT, UR12, UR22, URZ ;  /* 0x000000160c0f7290 */ /* 0x000fe4000ff3e0ff */
[----:B------:R-:W-:Y:S02]  /*0ca0*/  UIMAD UR12, UR14, UR8, UR10 ;  /* 0x000000080e0c72a4 */ /* 0x000fe4000f8e020a */
[----:B------:R-:W-:-:S02]  /*0cb0*/  UIADD3.X UR28, UPT, UPT, UR13, UR21, URZ, UP0, !UPT ;  /* 0x000000150d1c7290 */ /* 0x000fc400087fe4ff */
[----:B------:R-:W-:Y:S02]  /*0cc0*/  UIADD3.X UR18, UPT, UPT, UR13, UR23, URZ, UP1, !UPT ;  /* 0x000000170d127290 */ /* 0x000fe40008ffe4ff */
[----:B------:R-:W-:Y:S02]  /*0cd0*/  UIADD3 UR12, UPT, UPT, UR12, -0x1, URZ ;  /* 0xffffffff0c0c7890 */ /* 0x000fe4000fffe0ff */
[----:B------:R-:W-:Y:S02]  /*0ce0*/  UIADD3 UR13, UPT, UPT, UR10, -UR8, URZ ;  /* 0x800000080a0d7290 */ /* 0x000fe4000fffe0ff */
[----:B--2---:R-:W-:Y:S02]  /*0cf0*/  UIMAD.WIDE UR6, UR9, 0x4, UR6 ;  /* 0x00000004090678a5 */ /* 0x004fe4000f8e0206 */
[----:B------:R-:W-:Y:S01]  /*0d00*/  UIMAD.WIDE UR8, UR9, 0x4, UR4 ;  /* 0x00000004090878a5 */ /* 0x000fe2000f8e0204 */
[----:B------:R-:W-:Y:S01]  /*0d10*/  MOV R19, UR12 ;  /* 0x0000000c00137c02 */ /* 0x000fe20008000f00 */
[----:B------:R-:W-:Y:S01]  /*0d20*/  UPOPC UR14, UR29 ;  /* 0x0000001d000e72bf */ /* 0x000fe20008000000 */
[----:B------:R-:W-:Y:S01]  /*0d30*/  UMOV UR4, 0xffffffff ;  /* 0xffffffff00047882 */ /* 0x000fe20000000000 */
[----:B------:R-:W0:Y:S01]  /*0d40*/  LDCU.128 UR20, c[0x0][0x390] ;  /* 0x00007200ff1477ac */ /* 0x000e220008000c00 */
[----:B------:R-:W-:-:S02]  /*0d50*/  USHF.L.U32 UR11, UR4, UR11, URZ ;  /* 0x0000000b040b7299 */ /* 0x000fc400080006ff */
[----:B------:R-:W-:Y:S02]  /*0d60*/  UISETP.GT.U32.AND UP0, UPT, UR14, 0x1, UPT ;  /* 0x000000010e00788c */ /* 0x000fe4000bf04070 */
[----:B------:R-:W-:Y:S01]  /*0d70*/  UIADD3 UR5, UPT, UPT, UR10, UR11, URZ ;  /* 0x0000000b0a057290 */ /* 0x000fe2000fffe0ff */
[----:B----4-:R-:W-:-:S11]  /*0d80*/  UMOV UR4, URZ ;  /* 0x000000ff00047c82 */ /* 0x010fd60008000000 */
.L_x_44:
[----:B------:R-:W-:Y:S02]  /*0d90*/  UIMAD.WIDE UR10, UR30, 0x4, UR26 ;  /* 0x000000041e0a78a5 */ /* 0x000fe4000f8e021a */
[----:B------:R-:W-:Y:S02]  /*0da0*/  UIMAD.WIDE UR38, UR5, 0x4, UR8 ;  /* 0x00000004052678a5 */ /* 0x000fe4000f8e0208 */
[----:B------:R-:W-:Y:S02]  /*0db0*/  UIMAD.WIDE UR40, UR5, 0x4, UR6 ;  /* 0x00000004052878a5 */ /* 0x000fe4000f8e0206 */
[----:B------:R-:W-:Y:S01]  /*0dc0*/  MOV R24, UR10 ;  /* 0x0000000a00187c02 */ /* 0x000fe20008000f00 */
[----:B------:R-:W-:Y:S01]  /*0dd0*/  IMAD.U32 R25, RZ, RZ, UR11 ;  /* 0x0000000bff197e24 */ /* 0x000fe2000f8e00ff */
[----:B------:R-:W-:Y:S01]  /*0de0*/  UMOV UR10, UR19 ;  /* 0x00000013000a7c82 */ /* 0x000fe20008000000 */
[----:B------:R-:W-:Y:S01]  /*0df0*/  UMOV UR11, UR28 ;  /* 0x0000001c000b7c82 */ /* 0x000fe20008000000 */
[----:B0-----:R-:W-:-:S02]  /*0e00*/  UIMAD.WIDE UR34, UR30, 0x4, UR20 ;  /* 0x000000041e2278a5 */ /* 0x001fc4000f8e0214 */
[----:B------:R-:W-:Y:S01]  /*0e10*/  UIMAD.WIDE UR36, UR32, 0x4, UR10 ;  /* 0x00000004202478a5 */ /* 0x000fe2000f8e020a */
[----:B------:R-:W-:Y:S01]  /*0e20*/  IMAD.U32 R8, RZ, RZ, UR38 ;  /* 0x00000026ff087e24 */ /* 0x000fe2000f8e00ff */
[----:B------:R-:W-:Y:S01]  /*0e30*/  MOV R12, UR40 ;  /* 0x00000028000c7c02 */ /* 0x000fe20008000f00 */
[----:B------:R-:W-:Y:S01]  /*0e40*/  UMOV UR10, UR15 ;  /* 0x0000000f000a7c82 */ /* 0x000fe20008000000 */
[----:B------:R-:W-:Y:S01]  /*0e50*/  UMOV UR11, UR18 ;  /* 0x00000012000b7c82 */ /* 0x000fe20008000000 */
[----:B------:R-:W-:Y:S01]  /*0e60*/  MOV R9, UR39 ;  /* 0x0000002700097c02 */ /* 0x000fe20008000f00 */
[----:B------:R-:W-:Y:S01]  /*0e70*/  UIMAD.WIDE UR10, UR32, 0x4, UR10 ;  /* 0x00000004200a78a5 */ /* 0x000fe2000f8e020a */
[----:B------:R-:W-:Y:S01]  /*0e80*/  IMAD.U32 R11, RZ, RZ, UR37 ;  /* 0x00000025ff0b7e24 */ /* 0x000fe2000f8e00ff */
[----:B------:R-:W-:Y:S01]  /*0e90*/  MOV R10, UR36 ;  /* 0x00000024000a7c02 */ /* 0x000fe20008000f00 */
[----:B------:R0:W2:Y:S01]  /*0ea0*/  LDG.E.CONSTANT R23, desc[UR16][R24.64] ;  /* 0x0000001018177981 */ /* 0x0000a2000c1e9900 */
[----:B------:R-:W-:-:S02]  /*0eb0*/  MOV R13, UR41 ;  /* 0x00000029000d7c02 */ /* 0x000fc40008000f00 */
[----:B------:R-:W-:Y:S01]  /*0ec0*/  MOV R15, UR11 ;  /* 0x0000000b000f7c02 */ /* 0x000fe20008000f00 */
[----:B------:R-:W-:Y:S01]  /*0ed0*/  IMAD.U32 R14, RZ, RZ, UR10 ;  /* 0x0000000aff0e7e24 */ /* 0x000fe2000f8e00ff */
[----:B------:R-:W-:Y:S01]  /*0ee0*/  MOV R2, UR34 ;  /* 0x0000002200027c02 */ /* 0x000fe20008000f00 */
[----:B------:R-:W4:Y:S01]  /*0ef0*/  LDG.E.CONSTANT R8, desc[UR16][R8.64] ;  /* 0x0000001008087981 */ /* 0x000f22000c1e9900 */
[----:B------:R-:W-:-:S03]  /*0f00*/  MOV R3, UR35 ;  /* 0x0000002300037c02 */ /* 0x000fc60008000f00 */
[----:B------:R-:W4:Y:S04]  /*0f10*/  LDG.E.CONSTANT R11, desc[UR16][R10.64] ;  /* 0x000000100a0b7981 */ /* 0x000f28000c1e9900 */
[----:B------:R-:W5:Y:S04]  /*0f20*/  LDG.E.CONSTANT R12, desc[UR16][R12.64] ;  /* 0x000000100c0c7981 */ /* 0x000f68000c1e9900 */
[----:B------:R-:W5:Y:S04]  /*0f30*/  LDG.E.CONSTANT R15, desc[UR16][R14.64] ;  /* 0x000000100e0f7981 */ /* 0x000f68000c1e9900 */
[----:B------:R1:W2:Y:S01]  /*0f40*/  LDG.E.CONSTANT R28, desc[UR16][R2.64] ;  /* 0x00000010021c7981 */ /* 0x0002a2000c1e9900 */
[----:B------:R-:W-:-:S02]  /*0f50*/  UIMAD.WIDE UR34, UR30, 0x4, UR24 ;  /* 0x000000041e2278a5 */ /* 0x000fc4000f8e0218 */
[----:B------:R-:W-:Y:S02]  /*0f60*/  UIMAD.WIDE UR10, UR30, 0x4, UR22 ;  /* 0x000000041e0a78a5 */ /* 0x000fe4000f8e0216 */
[----:B------:R-:W-:Y:S02]  /*0f70*/  UIMAD.WIDE UR36, UR32, 0x4, UR24 ;  /* 0x00000004202478a5 */ /* 0x000fe4000f8e0218 */
[----:B------:R-:W-:Y:S01]  /*0f80*/  MOV R26, UR34 ;  /* 0x00000022001a7c02 */ /* 0x000fe20008000f00 */
[----:B------:R-:W-:Y:S01]  /*0f90*/  IMAD.U32 R27, RZ, RZ, UR35 ;  /* 0x00000023ff1b7e24 */ /* 0x000fe2000f8e00ff */
[----:B0-----:R-:W-:Y:S02]  /*0fa0*/  MOV R24, UR10 ;  /* 0x0000000a00187c02 */ /* 0x001fe40008000f00 */
[----:B------:R-:W-:Y:S01]  /*0fb0*/  MOV R25, UR11 ;  /* 0x0000000b00197c02 */ /* 0x000fe20008000f00 */
[----:B-1----:R-:W-:Y:S01]  /*0fc0*/  IMAD.U32 R2, RZ, RZ, UR36 ;  /* 0x00000024ff027e24 */ /* 0x002fe2000f8e00ff */
[----:B------:R-:W-:Y:S01]  /*0fd0*/  MOV R3, UR37 ;  /* 0x0000002500037c02 */ /* 0x000fe20008000f00 */
[----:B------:R-:W3:Y:S04]  /*0fe0*/  LDG.E.CONSTANT R26, desc[UR16][R26.64] ;  /* 0x000000101a1a7981 */ /* 0x000ee8000c1e9900 */
[----:B------:R-:W3:Y:S04]  /*0ff0*/  LDG.E.CONSTANT R24, desc[UR16][R24.64] ;  /* 0x0000001018187981 */ /* 0x000ee8000c1e9900 */
[----:B------:R0:W3:Y:S01]  /*1000*/  LDG.E.CONSTANT R2, desc[UR16][R2.64+0x4] ;  /* 0x0000041002027981 */ /* 0x0000e2000c1e9900 */
[----:B------:R-:W1:Y:S01]  /*1010*/  S2UR UR11, SR_CgaCtaId ;  /* 0x00000000000b79c3 */ /* 0x000e620000008800 */
[----:B------:R-:W-:-:S02]  /*1020*/  PLOP3.LUT P1, PT, PT, PT, PT, 0x80, 0x8 ;  /* 0x000000000008781c */ /* 0x000fc40003f2f070 */
[----:B------:R-:W-:Y:S01]  /*1030*/  PLOP3.LUT P0, PT, PT, PT, PT, 0x80, 0x8 ;  /* 0x000000000008781c */ /* 0x000fe20003f0f070 */
[----:B------:R-:W-:Y:S02]  /*1040*/  UMOV UR10, 0x400 ;  /* 0x00000400000a7882 */ /* 0x000fe40000000000 */
[----:B-1----:R-:W-:Y:S02]  /*1050*/  ULEA UR10, UR11, UR10, 0x18 ;  /* 0x0000000a0b0a7291 */ /* 0x002fe4000f8ec0ff */
[----:B------:R-:W-:Y:S02]  /*1060*/  ULEA UR11, UR4, UR31, 0x2 ;  /* 0x0000001f040b7291 */ /* 0x000fe4000f8e10ff */
[----:B------:R-:W-:Y:S02]  /*1070*/  ULEA UR10, UR4, UR10, 0x2 ;  /* 0x0000000a040a7291 */ /* 0x000fe4000f8e10ff */
[----:B------:R-:W-:Y:S02]  /*1080*/  UIADD3 UR13, UPT, UPT, UR13, 0x1, URZ ;  /* 0x000000010d0d7890 */ /* 0x000fe4000fffe0ff */
[----:B------:R-:W-:-:S02]  /*1090*/  UIADD3 UR5, UPT, UPT, UR5, 0x1, URZ ;  /* 0x0000000105057890 */ /* 0x000fc4000fffe0ff */
[----:B------:R-:W-:Y:S02]  /*10a0*/  UIADD3 UR30, UPT, UPT, UR30, 0x1, URZ ;  /* 0x000000011e1e7890 */ /* 0x000fe4000fffe0ff */
[----:B------:R-:W-:Y:S01]  /*10b0*/  UIADD3 UR32, UPT, UPT, UR32, 0x1, URZ ;  /* 0x0000000120207890 */ /* 0x000fe2000fffe0ff */
[----:B----4-:R-:W-:Y:S02]  /*10c0*/  FMNMX R13, R11, R8, !PT ;  /* 0x000000080b0d7209 */ /* 0x010fe40007800000 */
[----:B-----5:R-:W-:Y:S01]  /*10d0*/  FMNMX R15, R15, R12, PT ;  /* 0x0000000c0f0f7209 */ /* 0x020fe20003800000 */
[----:B--2---:R-:W-:-:S04]  /*10e0*/  FADD R9, R23, -R28 ;  /* 0x8000001c17097221 */ /* 0x004fc80000000000 */
[----:B------:R-:W-:Y:S01]  /*10f0*/  FADD R12, R13, -R15 ;  /* 0x8000000f0d0c7221 */ /* 0x000fe20000000000 */
[----:B------:R-:W-:-:S04]  /*1100*/  FSETP.NEU.AND P3, PT, R9, RZ, PT ;  /* 0x000000ff0900720b */ /* 0x000fc80003f6d000 */
[----:B------:R-:W-:-:S09]  /*1110*/  FSETP.NEU.AND P2, PT, R12, RZ, PT ;  /* 0x000000ff0c00720b */ /* 0x000fd20003f4d000 */
[----:B------:R-:W-:-:S04]  /*1120*/  @P3 FSETP.GEU.AND P5, PT, |R9|, 1.175494350822287508e-38, PT ;  /* 0x008000000900380b */ /* 0x000fc80003fae200 */
[----:B------:R-:W-:Y:S02]  /*1130*/  @P2 FSETP.GEU.AND P4, PT, |R12|, 1.175494350822287508e-38, PT ;  /* 0x008000000c00280b */ /* 0x000fe40003f8e200 */
[----:B------:R-:W-:Y:S02]  /*1140*/  @P3 PLOP3.LUT P1, PT, P5, PT, PT, 0x80, 0x8 ;  /* 0x000000000008381c */ /* 0x000fe40002f2f070 */
[----:B------:R-:W-:Y:S02]  /*1150*/  @P2 PLOP3.LUT P0, PT, P4, PT, PT, 0x80, 0x8 ;  /* 0x000000000008281c */ /* 0x000fe4000270f070 */
[----:B------:R-:W-:-:S09]  /*1160*/  CS2R R10, SRZ ;  /* 0x00000000000a7805 */ /* 0x000fd2000001ff00 */
[----:B------:R-:W-:Y:S01]  /*1170*/  @!P1 FMUL R9, R9, 16777216 ;  /* 0x4b80000009099820 */ /* 0x000fe20000400000 */
[----:B------:R-:W-:Y:S01]  /*1180*/  ISETP.GE.AND P1, PT, R0, UR29, PT ;  /* 0x0000001d00007c0c */ /* 0x000fe2000bf26270 */
[----:B------:R-:W-:Y:S01]  /*1190*/  @!P0 FMUL R12, R12, 16777216 ;  /* 0x4b8000000c0c8820 */ /* 0x000fe20000400000 */
[----:B------:R-:W-:-:S03]  /*11a0*/  ISETP.NE.AND P0, PT, R0, UR29, PT ;  /* 0x0000001d00007c0c */ /* 0x000fc6000bf05270 */
[----:B------:R-:W1:Y:S01]  /*11b0*/  @P3 MUFU.RCP R9, R9 ;  /* 0x0000000900093308 */ /* 0x000e620000001000 */
[----:B------:R-:W-:-:S07]  /*11c0*/  IADD3 R8, PT, PT, R0, 0x1, RZ ;  /* 0x0000000100087810 */ /* 0x000fce0007ffe0ff */
[----:B------:R-:W2:Y:S01]  /*11d0*/  @P2 MUFU.RCP R12, R12 ;  /* 0x0000000c000c2308 */ /* 0x000ea20000001000 */
[----:B------:R-:W-:Y:S01]  /*11e0*/  @P1 IMAD.MOV R8, RZ, RZ, R0 ;  /* 0x000000ffff081224 */ /* 0x000fe200078e0200 */
[----:B------:R-:W4:Y:S01]  /*11f0*/  @!P0 LDS R10, [UR10] ;  /* 0x0000000aff0a8984 */ /* 0x000f220008000800 */
[----:B------:R-:W-:Y:S02]  /*1200*/  @P3 MOV R0, 0x4b800000 ;  /* 0x4b80000000003802 */ /* 0x000fe40000000f00 */
[----:B0-----:R-:W-:Y:S01]  /*1210*/  @P2 MOV R3, 0x4b800000 ;  /* 0x4b80000000032802 */ /* 0x001fe20000000f00 */
[----:B------:R-:W0:Y:S01]  /*1220*/  @!P0 LDS R11, [UR11] ;  /* 0x0000000bff0b8984 */ /* 0x000e220008000800 */
[----:B------:R-:W-:Y:S02]  /*1230*/  @P3 FSEL R0, R0, 1, !P5 ;  /* 0x3f80000000003808 */ /* 0x000fe40006800000 */
[----:B------:R-:W-:-:S03]  /*1240*/  @P2 FSEL R3, R3, 1, !P4 ;  /* 0x3f80000003032808 */ /* 0x000fc60006000000 */
[----:B-1----:R-:W-:Y:S01]  /*1250*/  @P3 FMUL R0, R9, R0 ;  /* 0x0000000009003220 */ /* 0x002fe20000400000 */
[----:B------:R-:W-:Y:S02]  /*1260*/  IMAD.MOV.U32 R9, RZ, RZ, 0x42480000 ;  /* 0x42480000ff097424 */ /* 0x000fe400078e00ff */
[----:B--2---:R-:W-:Y:S01]  /*1270*/  @P2 FMUL R3, R12, R3 ;  /* 0x000000030c032220 */ /* 0x004fe20000400000 */
[----:B------:R-:W-:Y:S01]  /*1280*/  MOV R12, 0x42480000 ;  /* 0x42480000000c7802 */ /* 0x000fe20000000f00 */
[----:B------:R-:W-:Y:S01]  /*1290*/  @P3 FMUL R9, R0, 50 ;  /* 0x4248000000093820 */ /* 0x000fe20000400000 */
[----:B---3--:R-:W-:Y:S01]  /*12a0*/  FADD R0, -R26, R23 ;  /* 0x000000171a007221 */ /* 0x008fe20000000100 */
[----:B------:R-:W-:Y:S01]  /*12b0*/  @P2 FMUL R12, R3, 50 ;  /* 0x42480000030c2820 */ /* 0x000fe20000400000 */
[--C-:B------:R-:W-:Y:S01]  /*12c0*/  FADD R3, -R28, R24.reuse ;  /* 0x000000181c037221 */ /* 0x100fe20000000100 */
[----:B------:R-:W-:Y:S01]  /*12d0*/  FADD R23, R23, -R24 ;  /* 0x8000001817177221 */ /* 0x000fe20000000000 */
[C---:B------:R-:W-:Y:S01]  /*12e0*/  FADD R14, -R24.reuse, R13 ;  /* 0x0000000d180e7221 */ /* 0x040fe20000000100 */
[----:B------:R-:W-:Y:S01]  /*12f0*/  FADD R24, R24, -R15 ;  /* 0x8000000f18187221 */ /* 0x000fe20000000000 */
[--C-:B------:R-:W-:Y:S01]  /*1300*/  FADD R13, R13, -R2.reuse ;  /* 0x800000020d0d7221 */ /* 0x100fe20000000000 */
[----:B------:R-:W-:-:S03]  /*1310*/  FADD R15, -R15, R2 ;  /* 0x000000020f0f7221 */ /* 0x000fc60000000100 */
[----:B------:R-:W-:Y:S01]  /*1320*/  FADD R2, R24, R13 ;  /* 0x0000000d18027221 */ /* 0x000fe20000000000 */
[----:B------:R-:W-:Y:S01]  /*1330*/  I2FP.F32.U32 R13, R8 ;  /* 0x00000008000d7245 */ /* 0x000fe20000201000 */
[----:B------:R-:W-:Y:S01]  /*1340*/  FADD R26, R26, -R28 ;  /* 0x8000001c1a1a7221 */ /* 0x000fe20000000000 */
[----:B------:R-:W-:Y:S01]  /*1350*/  FADD R0, R3, R0 ;  /* 0x0000000003007221 */ /* 0x000fe20000000000 */
[----:B------:R-:W-:Y:S01]  /*1360*/  FADD R3, R14, R15 ;  /* 0x0000000f0e037221 */ /* 0x000fe20000000000 */
[----:B------:R-:W-:Y:S01]  /*1370*/  FSETP.GEU.AND P0, PT, |R13|, 1.175494350822287508e-38, PT ;  /* 0x008000000d00780b */ /* 0x000fe20003f0e200 */
[-C--:B------:R-:W-:Y:S01]  /*1380*/  FFMA R15, R2, R12.reuse, RZ ;  /* 0x0000000c020f7223 */ /* 0x080fe200000000ff */
[----:B------:R-:W-:Y:S01]  /*1390*/  FADD R2, R23, R26 ;  /* 0x0000001a17027221 */ /* 0x000fe20000000000 */
[----:B------:R-:W-:Y:S01]  /*13a0*/  FFMA R3, R3, R12, RZ ;  /* 0x0000000c03037223 */ /* 0x000fe200000000ff */
[-C--:B------:R-:W-:Y:S01]  /*13b0*/  FFMA R23, R0, R9.reuse, RZ ;  /* 0x0000000900177223 */ /* 0x080fe200000000ff */
[-C--:B------:R-:W-:Y:S01]  /*13c0*/  FMUL R0, R15, R16.reuse ;  /* 0x000000100f007220 */ /* 0x080fe20000400000 */
[----:B------:R-:W-:Y:S01]  /*13d0*/  FFMA R15, R2, R9, RZ ;  /* 0x00000009020f7223 */ /* 0x000fe200000000ff */
[----:B------:R-:W-:-:S02]  /*13e0*/  FMUL R2, R3, R16 ;  /* 0x0000001003027220 */ /* 0x000fc40000400000 */
[-C--:B------:R-:W-:Y:S02]  /*13f0*/  FFMA R9, R23, R17.reuse, R0 ;  /* 0x0000001117097223 */ /* 0x080fe40000000000 */
[----:B------:R-:W-:Y:S02]  /*1400*/  FFMA R0, R15, R17, R2 ;  /* 0x000000110f007223 */ /* 0x000fe40000000002 */
[----:B------:R-:W-:Y:S01]  /*1410*/  @!P0 FMUL R13, R13, 16777216 ;  /* 0x4b8000000d0d8820 */ /* 0x000fe20000400000 */
[----:B----4-:R-:W-:Y:S01]  /*1420*/  FADD R3, R9, -R10 ;  /* 0x8000000a09037221 */ /* 0x010fe20000000000 */
[----:B0-----:R-:W-:-:S03]  /*1430*/  FADD R11, R0, -R11 ;  /* 0x8000000b000b7221 */ /* 0x001fc60000000000 */
[----:B------:R-:W-:Y:S01]  /*1440*/  FADD R22, R3, -R22 ;  /* 0x8000001603167221 */ /* 0x000fe20000000000 */
[----:B------:R-:W0:Y:S01]  /*1450*/  MUFU.RCP R13, R13 ;  /* 0x0000000d000d7308 */ /* 0x000e220000001000 */
[----:B------:R-:W-:Y:S02]  /*1460*/  FADD R23, R11, -R20 ;  /* 0x800000140b177221 */ /* 0x000fe40000000000 */
[----:B------:R-:W-:Y:S02]  /*1470*/  FADD R12, R22, R21 ;  /* 0x00000015160c7221 */ /* 0x000fe40000000000 */
[----:B------:R-:W-:Y:S02]  /*1480*/  FADD R15, R23, R18 ;  /* 0x00000012170f7221 */ /* 0x000fe40000000000 */
[----:B------:R-:W-:Y:S02]  /*1490*/  FMUL R3, R12, 16777216 ;  /* 0x4b8000000c037820 */ /* 0x000fe40000400000 */
[----:B------:R-:W-:-:S03]  /*14a0*/  FMUL R2, R15, 16777216 ;  /* 0x4b8000000f027820 */ /* 0x000fc60000400000 */
[----:B------:R-:W-:Y:S02]  /*14b0*/  FSEL R10, R3, R12, !P0 ;  /* 0x0000000c030a7208 */ /* 0x000fe40004000000 */
[----:B------:R-:W-:Y:S01]  /*14c0*/  FSEL R14, R2, R15, !P0 ;  /* 0x0000000f020e7208 */ /* 0x000fe20004000000 */
[----:B------:R-:W-:-:S04]  /*14d0*/  IMAD.WIDE R2, R19, 0x4, R6 ;  /* 0x0000000413027825 */ /* 0x000fc800078e0206 */
[C---:B0-----:R-:W-:Y:S01]  /*14e0*/  FMUL R25, R13.reuse, R10 ;  /* 0x0000000a0d197220 */ /* 0x041fe20000400000 */
[----:B------:R-:W-:Y:S01]  /*14f0*/  FMUL R27, R13, R14 ;  /* 0x0000000e0d1b7220 */ /* 0x000fe20000400000 */
[----:B------:R-:W-:Y:S01]  /*1500*/  IMAD.WIDE R10, R19, 0x4, R4 ;  /* 0x00000004130a7825 */ /* 0x000fe200078e0204 */
[----:B------:R-:W-:Y:S01]  /*1510*/  STS [UR10], R9 ;  /* 0x00000009ff007988 */ /* 0x000fe2000800080a */
[----:B------:R-:W-:-:S03]  /*1520*/  UIADD3 UR10, UPT, UPT, UR4, 0x1, URZ ;  /* 0x00000001040a7890 */ /* 0x000fc6000fffe0ff */
[----:B------:R-:W-:Y:S01]  /*1530*/  STG.E desc[UR16][R2.64], R25 ;  /* 0x0000001902007986 */ /* 0x000fe2000c101910 */
[----:B------:R-:W-:-:S03]  /*1540*/  @!UP0 UIADD3 UR4, UPT, UPT, UR29, -0x1, URZ ;  /* 0xffffffff1d048890 */ /* 0x000fc6000fffe0ff */
[----:B------:R-:W-:Y:S01]  /*1550*/  STG.E desc[UR16][R10.64], R27 ;  /* 0x0000001b0a007986 */ /* 0x000fe2000c101910 */
[----:B------:R-:W-:Y:S02]  /*1560*/  @UP0 UISETP.NE.AND UP1, UPT, UR10, UR29, UPT ;  /* 0x0000001d0a00028c */ /* 0x000fe4000bf25270 */
[----:B------:R-:W-:Y:S02]  /*1570*/  @!UP0 ULOP3.LUT UR4, UR10, UR4, URZ, 0xc0, !UPT ;  /* 0x000000040a048292 */ /* 0x000fe4000f8ec0ff */
[----:B------:R-:W-:Y:S02]  /*1580*/  @UP0 USEL UR4, UR10, URZ, UP1 ;  /* 0x000000ff0a040287 */ /* 0x000fe40008800000 */
[----:B------:R-:W-:Y:S01]  /*1590*/  UISETP.NE.AND UP1, UPT, UR13, 0x1, UPT ;  /* 0x000000010d00788c */ /* 0x000fe2000bf25270 */
[----:B------:R-:W-:Y:S01]  /*15a0*/  FADD R13, R12, -R21 ;  /* 0x800000150c0d7221 */ /* 0x000fe20000000000 */
[----:B------:R-:W-:Y:S01]  /*15b0*/  FADD R20, R15, -R18 ;  /* 0x800000120f147221 */ /* 0x000fe20000000000 */
[----:B------:R0:W-:Y:S01]  /*15c0*/  STS [UR11], R0 ;  /* 0x00000000ff007988 */ /* 0x0001e2000800080b */
[----:B------:R-:W-:Y:S01]  /*15d0*/  IADD3 R19, PT, PT, R19, 0x1, RZ ;  /* 0x0000000113137810 */ /* 0x000fe20007ffe0ff */
[----:B------:R-:W-:Y:S01]  /*15e0*/  FADD R22, -R22, R13 ;  /* 0x0000000d16167221 */ /* 0x000fe20000000100 */
[----:B------:R-:W-:Y:S01]  /*15f0*/  FADD R20, -R23, R20 ;  /* 0x0000001417147221 */ /* 0x000fe20000000100 */
[----:B------:R-:W-:-:S02]  /*1600*/  MOV R21, R12 ;  /* 0x0000000c00157202 */ /* 0x000fc40000000f00 */
[----:B------:R-:W-:Y:S01]  /*1610*/  MOV R18, R15 ;  /* 0x0000000f00127202 */ /* 0x000fe20000000f00 */
[----:B0-----:R-:W-:Y:S01]  /*1620*/  IMAD.MOV.U32 R0, RZ, RZ, R8 ;  /* 0x000000ffff007224 */ /* 0x001fe200078e0008 */
[----:B------:R-:W-:Y:S06]  /*1630*/  BRA.U UP1, `(.L_x_44) ;  /* 0xfffffff501d47547 */ /* 0x000fec000b83ffff */
[----:B------:R-:W-:Y:S05]  /*1640*/  EXIT ;  /* 0x000000000000794d */ /* 0x000fea0003800000 */
.L_x_45:
        /* <DEDUP_REMOVED lines=11> */
.L_x_47:


//--------------------- .nv.shared.aso_many_series_one_param_f32 --------------------------
	.section	.nv.shared.aso_many_series_one_param_f32,"aw",@nobits
	.sectionflags	@""
	.align	16
	.zero		1024


//--------------------- .nv.shared.reserved.0     --------------------------
	.section	.nv.shared.reserved.0,"aw",@nobits
	.weak		__nv_reservedSMEM_offset_0_alias
	.size		__nv_reservedSMEM_offset_0_alias, 0, 64
	.other		__nv_reservedSMEM_offset_0_alias,@"STO_CUDA_RESERVED_SHARED STV_DEFAULT"
__nv_reservedSMEM_offset_0_alias:
	.zero		0
	.zero		64


//--------------------- .nv.shared.aso_batch_f32  --------------------------
	.section	.nv.shared.aso_batch_f32,"aw",@nobits
	.sectionflags	@""
	.align	16
	.zero		1024


//--------------------- .nv.constant0.aso_many_series_one_param_f32 --------------------------
	.section	.nv.constant0.aso_many_series_one_param_f32,"a",@progbits
	.sectionflags	@""
	.align	4
.nv.constant0.aso_many_series_one_param_f32:
	.zero		968


//--------------------- .nv.constant0.aso_batch_f32 --------------------------
	.section	.nv.constant0.aso_batch_f32,"a",@progbits
	.sectionflags	@""
	.align	4
.nv.constant0.aso_batch_f32:
	.zero		1008


//--------------------- SYMBOLS --------------------------

	.type		.nv.reservedSmem.offset0,@object
	.size		.nv.reservedSmem.offset0,0x4
	.type		.nv.reservedSmem.cap,@object
	.size		.nv.reservedSmem.cap,0x4
